	.target	sm_90a

	.elftype	@"ET_EXEC"


//--------------------- .note.nv.tkinfo           --------------------------
	.section	.note.nv.tkinfo,"",@"SHT_NOTE"
	.sectionflags	@"SHF_NOTE_NV_TKINFO"
	.tkinfo
        /*0018*/ 	.word	0x00000002
        /*0030*/ 	.string	""
        /*0030*/ 	.string	"ptxas"
        /*0030*/ 	.string	"Cuda compilation tools, release 13.0, V13.0.88"
        /*0030*/ 	.string	"Build cuda_13.0.r13.0/compiler.36424714_0"
        /*0030*/ 	.string	"-arch sm_90a -m 64 "



//--------------------- .note.nv.cuinfo           --------------------------
	.section	.note.nv.cuinfo,"",@"SHT_NOTE"
	.sectionflags	@"SHF_NOTE_NV_CUINFO"
        /*0018*/ 	.short	0x0002
        /*001a*/ 	.short	0x005a
        /*001c*/ 	.short	0x0082
	.zero		2


//--------------------- .nv.info                  --------------------------
	.section	.nv.info,"",@"SHT_CUDA_INFO"
	.align	4


	//----- nvinfo : EIATTR_REGCOUNT
	.align		4
        /*0000*/ 	.byte	0x04, 0x2f
        /*0002*/ 	.short	(.L_16 - .L_15)
	.align		4
.L_15:
        /*0004*/ 	.word	index@(_ZN7cutlass13device_kernelINS_4fmha6kernel13FmhaKernelTmaINS1_10collective15FmhaMainloopTmaINS_10bfloat16_tEfN4cute5tupleIJNS7_1CILi64EEENS9_ILi128EEENS9_ILi192EEEEEENS4_14ResidualFusionEJEEENS4_15FmhaFwdEpilogueIS6_fNS8_IJSA_SC_SB_EEEEEJEEEEEvNT_6ParamsE)
        /*0008*/ 	.word	0x000000cd


	//----- nvinfo : EIATTR_FRAME_SIZE
	.align		4
.L_16:
        /*000c*/ 	.byte	0x04, 0x11
        /*000e*/ 	.short	(.L_18 - .L_17)
	.align		4
.L_17:
        /*0010*/ 	.word	index@($__internal_0_$__cuda_sm20_rcp_rn_f32_slowpath)
        /*0014*/ 	.word	0x00000000


	//----- nvinfo : EIATTR_FRAME_SIZE
	.align		4
.L_18:
        /*0018*/ 	.byte	0x04, 0x11
        /*001a*/ 	.short	(.L_20 - .L_19)
	.align		4
.L_19:
        /*001c*/ 	.word	index@(_ZN7cutlass13device_kernelINS_4fmha6kernel13FmhaKernelTmaINS1_10collective15FmhaMainloopTmaINS_10bfloat16_tEfN4cute5tupleIJNS7_1CILi64EEENS9_ILi128EEENS9_ILi192EEEEEENS4_14ResidualFusionEJEEENS4_15FmhaFwdEpilogueIS6_fNS8_IJSA_SC_SB_EEEEEJEEEEEvNT_6ParamsE)
        /*0020*/ 	.word	0x00000000


	//----- nvinfo : EIATTR_MIN_STACK_SIZE
	.align		4
.L_20:
        /*0024*/ 	.byte	0x04, 0x12
        /*0026*/ 	.short	(.L_22 - .L_21)
	.align		4
.L_21:
        /*0028*/ 	.word	index@(_ZN7cutlass13device_kernelINS_4fmha6kernel13FmhaKernelTmaINS1_10collective15FmhaMainloopTmaINS_10bfloat16_tEfN4cute5tupleIJNS7_1CILi64EEENS9_ILi128EEENS9_ILi192EEEEEENS4_14ResidualFusionEJEEENS4_15FmhaFwdEpilogueIS6_fNS8_IJSA_SC_SB_EEEEEJEEEEEvNT_6ParamsE)
        /*002c*/ 	.word	0x00000000
.L_22:


//--------------------- .nv.compat                --------------------------
	.section	.nv.compat,"",@"SHT_CUDA_COMPAT_INFO"
	.align	4
        /*0000*/ 	.byte	0x02, 0x09, 0x01, 0x00, 0x02, 0x02, 0x04, 0x00, 0x02, 0x05, 0x05, 0x00, 0x03, 0x07, 0x01, 0x01
        /*0010*/ 	.byte	0x02, 0x03, 0x01, 0x00, 0x02, 0x06, 0x01, 0x00, 0x04, 0x0b, 0x08, 0x00, 0x00, 0x00, 0x00, 0x00
        /*0020*/ 	.byte	0x00, 0x00, 0x00, 0x00


//--------------------- .nv.info._ZN7cutlass13device_kernelINS_4fmha6kernel13FmhaKernelTmaINS1_10collective15FmhaMainloopTmaINS_10bfloat16_tEfN4cute5tupleIJNS7_1CILi64EEENS9_ILi128EEENS9_ILi192EEEEEENS4_14ResidualFusionEJEEENS4_15FmhaFwdEpilogueIS6_fNS8_IJSA_SC_SB_EEEEEJEEEEEvNT_6ParamsE --------------------------
	.section	.nv.info._ZN7cutlass13device_kernelINS_4fmha6kernel13FmhaKernelTmaINS1_10collective15FmhaMainloopTmaINS_10bfloat16_tEfN4cute5tupleIJNS7_1CILi64EEENS9_ILi128EEENS9_ILi192EEEEEENS4_14ResidualFusionEJEEENS4_15FmhaFwdEpilogueIS6_fNS8_IJSA_SC_SB_EEEEEJEEEEEvNT_6ParamsE,"",@"SHT_CUDA_INFO"
	.sectionflags	@""
	.align	4


	//----- nvinfo : EIATTR_CUDA_API_VERSION
	.align		4
        /*0000*/ 	.byte	0x04, 0x37
        /*0002*/ 	.short	(.L_24 - .L_23)
.L_23:
        /*0004*/ 	.word	0x00000082


	//----- nvinfo : EIATTR_KPARAM_INFO
	.align		4
.L_24:
        /*0008*/ 	.byte	0x04, 0x17
        /*000a*/ 	.short	(.L_26 - .L_25)
.L_25:
        /*000c*/ 	.word	0x00000000
        /*0010*/ 	.short	0x0000
        /*0012*/ 	.short	0x0070
        /*0014*/ 	.byte	0x00, 0xf0, 0x01, 0x20


	//----- nvinfo : EIATTR_SPARSE_MMA_MASK
	.align		4
.L_26:
        /*0018*/ 	.byte	0x03, 0x50
        /*001a*/ 	.short	0x0000


	//----- nvinfo : EIATTR_MAXREG_COUNT
	.align		4
        /*001c*/ 	.byte	0x03, 0x1b
        /*001e*/ 	.short	0x00ff


	//----- nvinfo : EIATTR_NUM_BARRIERS
	.align		4
        /*0020*/ 	.byte	0x02, 0x4c
        /*0022*/ 	.byte	0x02
	.zero		1


	//----- nvinfo : EIATTR_EXTERNS
	.align		4
        /*0024*/ 	.byte	0x04, 0x0f
        /*0026*/ 	.short	(.L_28 - .L_27)


	//   ....[0]....
	.align		4
.L_27:
        /*0028*/ 	.word	index@(__assertfail)


	//----- nvinfo : EIATTR_MERCURY_ISA_VERSION
	.align		4
.L_28:
        /*002c*/ 	.byte	0x03, 0x5f
        /*002e*/ 	.short	0x0101


	//----- nvinfo : EIATTR_COOP_GROUP_MASK_REGIDS
	.align		4
        /*0030*/ 	.byte	0x04, 0x29
        /*0032*/ 	.short	(.L_30 - .L_29)


	//   ....[0]....
.L_29:
        /*0034*/ 	.word	0xffffffff


	//   ....[1]....
        /*0038*/ 	.word	0xffffffff


	//   ....[2]....
        /*003c*/ 	.word	0xffffffff


	//   ....[3]....
        /*0040*/ 	.word	0xffffffff


	//   ....[4]....
        /*0044*/ 	.word	0xffffffff


	//   ....[5]....
        /*0048*/ 	.word	0xffffffff


	//   ....[6]....
        /*004c*/ 	.word	0xffffffff


	//   ....[7]....
        /*0050*/ 	.word	0xffffffff


	//   ....[8]....
        /*0054*/ 	.word	0xffffffff


	//   ....[9]....
        /*0058*/ 	.word	0xffffffff


	//   ....[10]....
        /*005c*/ 	.word	0xffffffff


	//   ....[11]....
        /*0060*/ 	.word	0xffffffff


	//   ....[12]....
        /*0064*/ 	.word	0xffffffff


	//   ....[13]....
        /*0068*/ 	.word	0xffffffff


	//   ....[14]....
        /*006c*/ 	.word	0xffffffff


	//   ....[15]....
        /*0070*/ 	.word	0xffffffff


	//   ....[16]....
        /*0074*/ 	.word	0xffffffff


	//   ....[17]....
        /*0078*/ 	.word	0xffffffff


	//   ....[18]....
        /*007c*/ 	.word	0xffffffff


	//   ....[19]....
        /*0080*/ 	.word	0xffffffff


	//   ....[20]....
        /*0084*/ 	.word	0xffffffff


	//----- nvinfo : EIATTR_COOP_GROUP_INSTR_OFFSETS
	.align		4
.L_30:
        /*0088*/ 	.byte	0x04, 0x28
        /*008a*/ 	.short	(.L_32 - .L_31)


	//   ....[0]....
.L_31:
        /*008c*/ 	.word	0x00000050


	//   ....[1]....
        /*0090*/ 	.word	0x00000140


	//   ....[2]....
        /*0094*/ 	.word	0x00000270


	//   ....[3]....
        /*0098*/ 	.word	0x00000410


	//   ....[4]....
        /*009c*/ 	.word	0x000005b0


	//   ....[5]....
        /*00a0*/ 	.word	0x00002df0


	//   ....[6]....
        /*00a4*/ 	.word	0x00002e10


	//   ....[7]....
        /*00a8*/ 	.word	0x00002e30


	//   ....[8]....
        /*00ac*/ 	.word	0x00002e50


	//   ....[9]....
        /*00b0*/ 	.word	0x00005c40


	//   ....[10]....
        /*00b4*/ 	.word	0x00005c60


	//   ....[11]....
        /*00b8*/ 	.word	0x00005c90


	//   ....[12]....
        /*00bc*/ 	.word	0x00005cc0


	//   ....[13]....
        /*00c0*/ 	.word	0x00009c00


	//   ....[14]....
        /*00c4*/ 	.word	0x00009c50


	//   ....[15]....
        /*00c8*/ 	.word	0x00009c80


	//   ....[16]....
        /*00cc*/ 	.word	0x00009ca0


	//   ....[17]....
        /*00d0*/ 	.word	0x0000c680


	//   ....[18]....
        /*00d4*/ 	.word	0x0000c6b0


	//   ....[19]....
        /*00d8*/ 	.word	0x0000c710


	//   ....[20]....
        /*00dc*/ 	.word	0x0000c720


	//----- nvinfo : EIATTR_SYSCALL_OFFSETS
	.align		4
.L_32:
        /*00e0*/ 	.byte	0x04, 0x46
        /*00e2*/ 	.short	(.L_34 - .L_33)


	//   ....[0]....
.L_33:
        /*00e4*/ 	.word	0x0000d460


	//   ....[1]....
        /*00e8*/ 	.word	0x0000d580


	//----- nvinfo : EIATTR_MBARRIER_INSTR_OFFSETS
	.align		4
.L_34:
        /*00ec*/ 	.byte	0x04, 0x39
        /*00ee*/ 	.short	(.L_36 - .L_35)


	//   ....[0]....
.L_35:
        /*00f0*/ 	.word	0x00000240
        /*00f4*/ 	.word	0x000000ff
        /*00f8*/ 	.word	0x00036040
        /*00fc*/ 	.short	0x0100
        /*00fe*/ 	.byte	0x08
	.zero		1


	//   ....[1]....
        /*0100*/ 	.word	0x00000250
        /*0104*/ 	.word	0x000000ff
        /*0108*/ 	.word	0x00036048
        /*010c*/ 	.short	0x0100
        /*010e*/ 	.byte	0x08
	.zero		1


	//   ....[2]....
        /*0110*/ 	.word	0x00000380
        /*0114*/ 	.word	0x000000ff
        /*0118*/ 	.word	0x00036000
        /*011c*/ 	.short	0x0100
        /*011e*/ 	.byte	0x08
	.zero		1


	//   ....[3]....
        /*0120*/ 	.word	0x00000390
        /*0124*/ 	.word	0x000000ff
        /*0128*/ 	.word	0x00036020
        /*012c*/ 	.short	0x0100
        /*012e*/ 	.byte	0x08
	.zero		1


	//   ....[4]....
        /*0130*/ 	.word	0x000003a0
        /*0134*/ 	.word	0x000000ff
        /*0138*/ 	.word	0x00036008
        /*013c*/ 	.short	0x0100
        /*013e*/ 	.byte	0x08
	.zero		1


	//   ....[5]....
        /*0140*/ 	.word	0x000003b0
        /*0144*/ 	.word	0x000000ff
        /*0148*/ 	.word	0x00036028
        /*014c*/ 	.short	0x0100
        /*014e*/ 	.byte	0x08
	.zero		1


	//   ....[6]....
        /*0150*/ 	.word	0x000003c0
        /*0154*/ 	.word	0x000000ff
        /*0158*/ 	.word	0x00036010
        /*015c*/ 	.short	0x0100
        /*015e*/ 	.byte	0x08
	.zero		1


	//   ....[7]....
        /*0160*/ 	.word	0x000003d0
        /*0164*/ 	.word	0x000000ff
        /*0168*/ 	.word	0x00036030
        /*016c*/ 	.short	0x0100
        /*016e*/ 	.byte	0x08
	.zero		1


	//   ....[8]....
        /*0170*/ 	.word	0x000003e0
        /*0174*/ 	.word	0x000000ff
        /*0178*/ 	.word	0x00036018
        /*017c*/ 	.short	0x0100
        /*017e*/ 	.byte	0x08
	.zero		1


	//   ....[9]....
        /*0180*/ 	.word	0x000003f0
        /*0184*/ 	.word	0x000000ff
        /*0188*/ 	.word	0x00036038
        /*018c*/ 	.short	0x0100
        /*018e*/ 	.byte	0x08
	.zero		1


	//   ....[10]....
        /*0190*/ 	.word	0x00000520
        /*0194*/ 	.word	0x000000ff
        /*0198*/ 	.word	0x00036050
        /*019c*/ 	.short	0x0100
        /*019e*/ 	.byte	0x08
	.zero		1


	//   ....[11]....
        /*01a0*/ 	.word	0x00000530
        /*01a4*/ 	.word	0x000000ff
        /*01a8*/ 	.word	0x00036070
        /*01ac*/ 	.short	0x0100
        /*01ae*/ 	.byte	0x08
	.zero		1


	//   ....[12]....
        /*01b0*/ 	.word	0x00000540
        /*01b4*/ 	.word	0x000000ff
        /*01b8*/ 	.word	0x00036058
        /*01bc*/ 	.short	0x0100
        /*01be*/ 	.byte	0x08
	.zero		1


	//   ....[13]....
        /*01c0*/ 	.word	0x00000550
        /*01c4*/ 	.word	0x000000ff
        /*01c8*/ 	.word	0x00036078
        /*01cc*/ 	.short	0x0100
        /*01ce*/ 	.byte	0x08
	.zero		1


	//   ....[14]....
        /*01d0*/ 	.word	0x00000560
        /*01d4*/ 	.word	0x000000ff
        /*01d8*/ 	.word	0x00036060
        /*01dc*/ 	.short	0x0100
        /*01de*/ 	.byte	0x08
	.zero		1


	//   ....[15]....
        /*01e0*/ 	.word	0x00000570
        /*01e4*/ 	.word	0x000000ff
        /*01e8*/ 	.word	0x00036080
        /*01ec*/ 	.short	0x0100
        /*01ee*/ 	.byte	0x08
	.zero		1


	//   ....[16]....
        /*01f0*/ 	.word	0x00000580
        /*01f4*/ 	.word	0x000000ff
        /*01f8*/ 	.word	0x00036068
        /*01fc*/ 	.short	0x0100
        /*01fe*/ 	.byte	0x08
	.zero		1


	//   ....[17]....
        /*0200*/ 	.word	0x00000590
        /*0204*/ 	.word	0x000000ff
        /*0208*/ 	.word	0x00036088
        /*020c*/ 	.short	0x0100
        /*020e*/ 	.byte	0x08
	.zero		1


	//   ....[18]....
        /*0210*/ 	.word	0x000006f0
        /*0214*/ 	.word	0x00000003
        /*0218*/ 	.word	0x00036048
        /*021c*/ 	.short	0x010a
        /*021e*/ 	.byte	0x3f
	.zero		1


	//   ....[19]....
        /*0220*/ 	.word	0x00000a80
        /*0224*/ 	.word	0x00000003
        /*0228*/ 	.word	0x00036020
        /*022c*/ 	.short	0x010a
        /*022e*/ 	.byte	0x3f
	.zero		1


	//   ....[20]....
        /*0230*/ 	.word	0x00000d10
        /*0234*/ 	.word	0x00000002
        /*0238*/ 	.word	0x00036020
        /*023c*/ 	.short	0x010a
        /*023e*/ 	.byte	0x3f
	.zero		1


	//   ....[21]....
        /*0240*/ 	.word	0x00001010
        /*0244*/ 	.word	0x00000003
        /*0248*/ 	.word	0x00036020
        /*024c*/ 	.short	0x010a
        /*024e*/ 	.byte	0x3f
	.zero		1


	//   ....[22]....
        /*0250*/ 	.word	0x00001300
        /*0254*/ 	.word	0x00000003
        /*0258*/ 	.word	0x00036020
        /*025c*/ 	.short	0x010a
        /*025e*/ 	.byte	0x3f
	.zero		1


	//   ....[23]....
        /*0260*/ 	.word	0x00001610
        /*0264*/ 	.word	0x00000002
        /*0268*/ 	.word	0x00036040
        /*026c*/ 	.short	0x010a
        /*026e*/ 	.byte	0x3f
	.zero		1


	//   ....[24]....
        /*0270*/ 	.word	0x00001630
        /*0274*/ 	.word	0x00000002
        /*0278*/ 	.word	0x00036000
        /*027c*/ 	.short	0x010a
        /*027e*/ 	.byte	0x3f
	.zero		1


	//   ....[25]....
        /*0280*/ 	.word	0x000030c0
        /*0284*/ 	.word	0x00000002
        /*0288*/ 	.word	0x00036008
        /*028c*/ 	.short	0x010a
        /*028e*/ 	.byte	0x3f
	.zero		1


	//   ....[26]....
        /*0290*/ 	.word	0x00004e40
        /*0294*/ 	.word	0x00000017
        /*0298*/ 	.word	0x00000000
        /*029c*/ 	.short	0x0101
        /*029e*/ 	.byte	0x3f
	.zero		1


	//   ....[27]....
        /*02a0*/ 	.word	0x00004f30
        /*02a4*/ 	.word	0x00000079
        /*02a8*/ 	.word	0x00036000
        /*02ac*/ 	.short	0x010a
        /*02ae*/ 	.byte	0x3f
	.zero		1


	//   ....[28]....
        /*02b0*/ 	.word	0x00005540
        /*02b4*/ 	.word	0x000000bc
        /*02b8*/ 	.word	0x00036020
        /*02bc*/ 	.short	0x010a
        /*02be*/ 	.byte	0x3f
	.zero		1


	//   ....[29]....
        /*02c0*/ 	.word	0x00005cd0
        /*02c4*/ 	.word	0x000000c2
        /*02c8*/ 	.word	0x00000000
        /*02cc*/ 	.short	0x0101
        /*02ce*/ 	.byte	0x3f
	.zero		1


	//   ....[30]....
        /*02d0*/ 	.word	0x00005d20
        /*02d4*/ 	.word	0x000000c6
        /*02d8*/ 	.word	0x00036000
        /*02dc*/ 	.short	0x010a
        /*02de*/ 	.byte	0x3f
	.zero		1


	//   ....[31]....
        /*02e0*/ 	.word	0x000081e0
        /*02e4*/ 	.word	0x00000016
        /*02e8*/ 	.word	0x00000000
        /*02ec*/ 	.short	0x0101
        /*02ee*/ 	.byte	0x3f
	.zero		1


	//   ....[32]....
        /*02f0*/ 	.word	0x00008290
        /*02f4*/ 	.word	0x00000078
        /*02f8*/ 	.word	0x00036020
        /*02fc*/ 	.short	0x010a
        /*02fe*/ 	.byte	0x3f
	.zero		1


	//   ....[33]....
        /*0300*/ 	.word	0x00008630
        /*0304*/ 	.word	0x00000079
        /*0308*/ 	.word	0x00036000
        /*030c*/ 	.short	0x010a
        /*030e*/ 	.byte	0x3f
	.zero		1


	//   ....[34]....
        /*0310*/ 	.word	0x00008ce0
        /*0314*/ 	.word	0x000000bc
        /*0318*/ 	.word	0x00036020
        /*031c*/ 	.short	0x010a
        /*031e*/ 	.byte	0x3f
	.zero		1


	//   ....[35]....
        /*0320*/ 	.word	0x00009c60
        /*0324*/ 	.word	0x000000c6
        /*0328*/ 	.word	0x00000000
        /*032c*/ 	.short	0x0101
        /*032e*/ 	.byte	0x3f
	.zero		1


	//   ....[36]....
        /*0330*/ 	.word	0x00009ce0
        /*0334*/ 	.word	0x000000c9
        /*0338*/ 	.word	0x00036000
        /*033c*/ 	.short	0x010a
        /*033e*/ 	.byte	0x3f
	.zero		1


	//   ....[37]....
        /*0340*/ 	.word	0x0000c220
        /*0344*/ 	.word	0x00000006
        /*0348*/ 	.word	0x00000000
        /*034c*/ 	.short	0x0101
        /*034e*/ 	.byte	0x3f
	.zero		1


	//   ....[38]....
        /*0350*/ 	.word	0x0000c2a0
        /*0354*/ 	.word	0x00000006
        /*0358*/ 	.word	0x00036020
        /*035c*/ 	.short	0x010a
        /*035e*/ 	.byte	0x3f
	.zero		1


	//   ....[39]....
        /*0360*/ 	.word	0x0000e9d0
        /*0364*/ 	.word	0x00000003
        /*0368*/ 	.word	0x00036048
        /*036c*/ 	.short	0x010a
        /*036e*/ 	.byte	0x3f
	.zero		1


	//   ....[40]....
        /*0370*/ 	.word	0x0000ea20
        /*0374*/ 	.word	0x00000003
        /*0378*/ 	.word	0x00036020
        /*037c*/ 	.short	0x010a
        /*037e*/ 	.byte	0x3f
	.zero		1


	//   ....[41]....
        /*0380*/ 	.word	0x0000ea70
        /*0384*/ 	.word	0x00000002
        /*0388*/ 	.word	0x00036020
        /*038c*/ 	.short	0x010a
        /*038e*/ 	.byte	0x3f
	.zero		1


	//   ....[42]....
        /*0390*/ 	.word	0x0000eac0
        /*0394*/ 	.word	0x00000003
        /*0398*/ 	.word	0x00036020
        /*039c*/ 	.short	0x010a
        /*039e*/ 	.byte	0x3f
	.zero		1


	//   ....[43]....
        /*03a0*/ 	.word	0x0000eb10
        /*03a4*/ 	.word	0x00000003
        /*03a8*/ 	.word	0x00036020
        /*03ac*/ 	.short	0x010a
        /*03ae*/ 	.byte	0x3f
	.zero		1


	//   ....[44]....
        /*03b0*/ 	.word	0x0000eb60
        /*03b4*/ 	.word	0x00000002
        /*03b8*/ 	.word	0x00036040
        /*03bc*/ 	.short	0x010a
        /*03be*/ 	.byte	0x3f
	.zero		1


	//   ....[45]....
        /*03c0*/ 	.word	0x0000ebb0
        /*03c4*/ 	.word	0x00000002
        /*03c8*/ 	.word	0x00036000
        /*03cc*/ 	.short	0x010a
        /*03ce*/ 	.byte	0x3f
	.zero		1


	//   ....[46]....
        /*03d0*/ 	.word	0x0000ec00
        /*03d4*/ 	.word	0x00000002
        /*03d8*/ 	.word	0x00036008
        /*03dc*/ 	.short	0x010a
        /*03de*/ 	.byte	0x3f
	.zero		1


	//   ....[47]....
        /*03e0*/ 	.word	0x0000ec50
        /*03e4*/ 	.word	0x00000079
        /*03e8*/ 	.word	0x00036000
        /*03ec*/ 	.short	0x010a
        /*03ee*/ 	.byte	0x3f
	.zero		1


	//   ....[48]....
        /*03f0*/ 	.word	0x0000eca0
        /*03f4*/ 	.word	0x000000bc
        /*03f8*/ 	.word	0x00036020
        /*03fc*/ 	.short	0x010a
        /*03fe*/ 	.byte	0x3f
	.zero		1


	//   ....[49]....
        /*0400*/ 	.word	0x0000ecf0
        /*0404*/ 	.word	0x000000c6
        /*0408*/ 	.word	0x00036000
        /*040c*/ 	.short	0x010a
        /*040e*/ 	.byte	0x3f
	.zero		1


	//   ....[50]....
        /*0410*/ 	.word	0x0000ed40
        /*0414*/ 	.word	0x00000078
        /*0418*/ 	.word	0x00036020
        /*041c*/ 	.short	0x010a
        /*041e*/ 	.byte	0x3f
	.zero		1


	//   ....[51]....
        /*0420*/ 	.word	0x0000ed90
        /*0424*/ 	.word	0x00000079
        /*0428*/ 	.word	0x00036000
        /*042c*/ 	.short	0x010a
        /*042e*/ 	.byte	0x3f
	.zero		1


	//   ....[52]....
        /*0430*/ 	.word	0x0000ede0
        /*0434*/ 	.word	0x000000bc
        /*0438*/ 	.word	0x00036020
        /*043c*/ 	.short	0x010a
        /*043e*/ 	.byte	0x3f
	.zero		1


	//   ....[53]....
        /*0440*/ 	.word	0x0000ee30
        /*0444*/ 	.word	0x000000c9
        /*0448*/ 	.word	0x00036000
        /*044c*/ 	.short	0x010a
        /*044e*/ 	.byte	0x3f
	.zero		1


	//   ....[54]....
        /*0450*/ 	.word	0x0000ee80
        /*0454*/ 	.word	0x00000006
        /*0458*/ 	.word	0x00036020
        /*045c*/ 	.short	0x010a
        /*045e*/ 	.byte	0x3f
	.zero		1


	//----- nvinfo : EIATTR_NUM_MBARRIERS
	.align		4
.L_36:
        /*0460*/ 	.byte	0x03, 0x38
        /*0462*/ 	.short	0x0012


	//----- nvinfo : EIATTR_EXIT_INSTR_OFFSETS
	.align		4
        /*0464*/ 	.byte	0x04, 0x1c
        /*0466*/ 	.short	(.L_38 - .L_37)


	//   ....[0]....
.L_37:
        /*0468*/ 	.word	0x0000e9c0


	//----- nvinfo : EIATTR_MAX_THREADS
	.align		4
.L_38:
        /*046c*/ 	.byte	0x04, 0x05
        /*046e*/ 	.short	(.L_40 - .L_39)
.L_39:
        /*0470*/ 	.word	0x00000080
        /*0474*/ 	.word	0x00000001
        /*0478*/ 	.word	0x00000001


	//----- nvinfo : EIATTR_CRS_STACK_SIZE
	.align		4
.L_40:
        /*047c*/ 	.byte	0x04, 0x1e
        /*047e*/ 	.short	(.L_42 - .L_41)
.L_41:
        /*0480*/ 	.word	0x00000000


	//----- nvinfo : EIATTR_CBANK_PARAM_SIZE
	.align		4
.L_42:
        /*0484*/ 	.byte	0x03, 0x19
        /*0486*/ 	.short	0x0870


	//----- nvinfo : EIATTR_PARAM_CBANK
	.align		4
        /*0488*/ 	.byte	0x04, 0x0a
        /*048a*/ 	.short	(.L_44 - .L_43)
	.align		4
.L_43:
        /*048c*/ 	.word	index@(.nv.constant0._ZN7cutlass13device_kernelINS_4fmha6kernel13FmhaKernelTmaINS1_10collective15FmhaMainloopTmaINS_10bfloat16_tEfN4cute5tupleIJNS7_1CILi64EEENS9_ILi128EEENS9_ILi192EEEEEENS4_14ResidualFusionEJEEENS4_15FmhaFwdEpilogueIS6_fNS8_IJSA_SC_SB_EEEEEJEEEEEvNT_6ParamsE)
        /*0490*/ 	.short	0x0210
        /*0492*/ 	.short	0x0870


	//----- nvinfo : EIATTR_SW_WAR
	.align		4
.L_44:
        /*0494*/ 	.byte	0x04, 0x36
        /*0496*/ 	.short	(.L_46 - .L_45)
.L_45:
        /*0498*/ 	.word	0x00000008
.L_46:


//--------------------- .nv.callgraph             --------------------------
	.section	.nv.callgraph,"",@"SHT_CUDA_CALLGRAPH"
	.align	4
	.sectionentsize	8
	.align		4
        /*0000*/ 	.word	0x00000000
	.align		4
        /*0004*/ 	.word	0xffffffff
	.align		4
        /*0008*/ 	.word	index@(_ZN7cutlass13device_kernelINS_4fmha6kernel13FmhaKernelTmaINS1_10collective15FmhaMainloopTmaINS_10bfloat16_tEfN4cute5tupleIJNS7_1CILi64EEENS9_ILi128EEENS9_ILi192EEEEEENS4_14ResidualFusionEJEEENS4_15FmhaFwdEpilogueIS6_fNS8_IJSA_SC_SB_EEEEEJEEEEEvNT_6ParamsE)
	.align		4
        /*000c*/ 	.word	index@(__assertfail)
	.align		4
        /*0010*/ 	.word	0x00000000
	.align		4
        /*0014*/ 	.word	0xfffffffe
	.align		4
        /*0018*/ 	.word	0x00000000
	.align		4
        /*001c*/ 	.word	0xfffffffd
	.align		4
        /*0020*/ 	.word	0x00000000
	.align		4
        /*0024*/ 	.word	0xfffffffc


//--------------------- .nv.constant4             --------------------------
	.section	.nv.constant4,"a",@progbits
	.align	8
	.align		8
.nv.constant4:
        /*0000*/ 	.dword	__assertfail
	.align		8
        /*0008*/ 	.dword	__unnamed_1
	.align		8
        /*0010*/ 	.dword	__unnamed_2
	.align		8
        /*0018*/ 	.dword	_ZN39_INTERNAL_a8299f32_4_k_cu_70f48e45_31024cuda3std3__45__cpo5beginE
	.align		8
        /*0020*/ 	.dword	_ZN39_INTERNAL_a8299f32_4_k_cu_70f48e45_31024cuda3std3__45__cpo3endE
	.align		8
        /*0028*/ 	.dword	_ZN39_INTERNAL_a8299f32_4_k_cu_70f48e45_31024cuda3std3__45__cpo6cbeginE
	.align		8
        /*0030*/ 	.dword	_ZN39_INTERNAL_a8299f32_4_k_cu_70f48e45_31024cuda3std3__45__cpo4cendE
	.align		8
        /*0038*/ 	.dword	_ZN39_INTERNAL_a8299f32_4_k_cu_70f48e45_31024cuda3std3__441_GLOBAL__N__a8299f32_4_k_cu_70f48e45_31026ignoreE
	.align		8
        /*0040*/ 	.dword	_ZN39_INTERNAL_a8299f32_4_k_cu_70f48e45_31024cuda3std3__419piecewise_constructE
	.align		8
        /*0048*/ 	.dword	_ZN39_INTERNAL_a8299f32_4_k_cu_70f48e45_31024cuda3std3__48in_placeE
	.align		8
        /*0050*/ 	.dword	_ZN39_INTERNAL_a8299f32_4_k_cu_70f48e45_31024cuda3std6ranges3__45__cpo4swapE
	.align		8
        /*0058*/ 	.dword	_ZN39_INTERNAL_a8299f32_4_k_cu_70f48e45_31024cuda3std6ranges3__45__cpo9iter_moveE
	.align		8
        /*0060*/ 	.dword	_ZN39_INTERNAL_a8299f32_4_k_cu_70f48e45_31024cute7productE
	.align		8
        /*0068*/ 	.dword	_ZN39_INTERNAL_a8299f32_4_k_cu_70f48e45_31024cute1_E
	.align		8
        /*0070*/ 	.dword	$str$23
	.align		8
        /*0078*/ 	.dword	$str$24


//--------------------- .text._ZN7cutlass13device_kernelINS_4fmha6kernel13FmhaKernelTmaINS1_10collective15FmhaMainloopTmaINS_10bfloat16_tEfN4cute5tupleIJNS7_1CILi64EEENS9_ILi128EEENS9_ILi192EEEEEENS4_14ResidualFusionEJEEENS4_15FmhaFwdEpilogueIS6_fNS8_IJSA_SC_SB_EEEEEJEEEEEvNT_6ParamsE --------------------------
	.section	.text._ZN7cutlass13device_kernelINS_4fmha6kernel13FmhaKernelTmaINS1_10collective15FmhaMainloopTmaINS_10bfloat16_tEfN4cute5tupleIJNS7_1CILi64EEENS9_ILi128EEENS9_ILi192EEEEEENS4_14ResidualFusionEJEEENS4_15FmhaFwdEpilogueIS6_fNS8_IJSA_SC_SB_EEEEEJEEEEEvNT_6ParamsE,"ax",@progbits
	.align	128
.text._ZN7cutlass13device_kernelINS_4fmha6kernel13FmhaKernelTmaINS1_10collective15FmhaMainloopTmaINS_10bfloat16_tEfN4cute5tupleIJNS7_1CILi64EEENS9_ILi128EEENS9_ILi192EEEEEENS4_14ResidualFusionEJEEENS4_15FmhaFwdEpilogueIS6_fNS8_IJSA_SC_SB_EEEEEJEEEEEvNT_6ParamsE:
        .type           _ZN7cutlass13device_kernelINS_4fmha6kernel13FmhaKernelTmaINS1_10collective15FmhaMainloopTmaINS_10bfloat16_tEfN4cute5tupleIJNS7_1CILi64EEENS9_ILi128EEENS9_ILi192EEEEEENS4_14ResidualFusionEJEEENS4_15FmhaFwdEpilogueIS6_fNS8_IJSA_SC_SB_EEEEEJEEEEEvNT_6ParamsE,@function
        .size           _ZN7cutlass13device_kernelINS_4fmha6kernel13FmhaKernelTmaINS1_10collective15FmhaMainloopTmaINS_10bfloat16_tEfN4cute5tupleIJNS7_1CILi64EEENS9_ILi128EEENS9_ILi192EEEEEENS4_14ResidualFusionEJEEENS4_15FmhaFwdEpilogueIS6_fNS8_IJSA_SC_SB_EEEEEJEEEEEvNT_6ParamsE,(.L_x_101 - _ZN7cutlass13device_kernelINS_4fmha6kernel13FmhaKernelTmaINS1_10collective15FmhaMainloopTmaINS_10bfloat16_tEfN4cute5tupleIJNS7_1CILi64EEENS9_ILi128EEENS9_ILi192EEEEEENS4_14ResidualFusionEJEEENS4_15FmhaFwdEpilogueIS6_fNS8_IJSA_SC_SB_EEEEEJEEEEEvNT_6ParamsE)
        .other          _ZN7cutlass13device_kernelINS_4fmha6kernel13FmhaKernelTmaINS1_10collective15FmhaMainloopTmaINS_10bfloat16_tEfN4cute5tupleIJNS7_1CILi64EEENS9_ILi128EEENS9_ILi192EEEEEENS4_14ResidualFusionEJEEENS4_15FmhaFwdEpilogueIS6_fNS8_IJSA_SC_SB_EEEEEJEEEEEvNT_6ParamsE,@"STO_CUDA_ENTRY STV_DEFAULT"
_ZN7cutlass13device_kernelINS_4fmha6kernel13FmhaKernelTmaINS1_10collective15FmhaMainloopTmaINS_10bfloat16_tEfN4cute5tupleIJNS7_1CILi64EEENS9_ILi128EEENS9_ILi192EEEEEENS4_14ResidualFusionEJEEENS4_15FmhaFwdEpilogueIS6_fNS8_IJSA_SC_SB_EEEEEJEEEEEvNT_6ParamsE:
[----:B------:R-:W1:Y:S01]  /*0000*/  LDC R1, c[0x0][0x28] ;  /* 0x00000a00ff017b82 */ /* 0x000e620000000800 */
[----:B------:R-:W2:Y:S01]  /*0010*/  S2R R16, SR_TID.X ;  /* 0x0000000000107919 */ /* 0x000ea20000002100 */
[----:B------:R-:W-:Y:S01]  /*0020*/  ELECT P0, URZ, PT ;  /* 0x00000000003f782f */ /* 0x000fe20003800000 */
[----:B------:R-:W-:Y:S01]  /*0030*/  BSSY B0, `(.L_x_0) ;  /* 0x0000010000007945 */ /* 0x000fe20003800000 */
[----:B--2---:R-:W-:-:S05]  /*0040*/  SHF.R.U32.HI R9, RZ, 0x5, R16 ;  /* 0x00000005ff097819 */ /* 0x004fca0000011610 */
[----:B------:R-:W2:Y:S02]  /*0050*/  SHFL.IDX PT, R0, R9, RZ, 0x1f ;  /* 0x00001fff09007589 */ /* 0x000ea400000e0000 */
[----:B--2---:R-:W-:-:S13]  /*0060*/  ISETP.NE.OR P0, PT, R0, RZ, !P0 ;  /* 0x000000ff0000720c */ /* 0x004fda0004705670 */
[----:B-1----:R-:W-:Y:S05]  /*0070*/  @P0 BRA `(.L_x_1) ;  /* 0x00000000002c0947 */ /* 0x002fea0003800000 */
[----:B------:R-:W-:Y:S02]  /*0080*/  ULDC.64 UR4, c[0x0][0x198] ;  /* 0x0000660000047ab9 */ /* 0x000fe40000000a00 */
[----:B------:R-:W-:Y:S02]  /*0090*/  UIADD3 UR6, UP0, UR4, 0xf0, URZ ;  /* 0x000000f004067890 */ /* 0x000fe4000ff1e03f */
[----:B------:R-:W-:Y:S02]  /*00a0*/  UIADD3 UR8, UP1, UR4, 0x1f0, URZ ;  /* 0x000001f004087890 */ /* 0x000fe4000ff3e03f */
[----:B------:R-:W-:Y:S02]  /*00b0*/  UIADD3 UR4, UP2, UR4, 0x2f0, URZ ;  /* 0x000002f004047890 */ /* 0x000fe4000ff5e03f */
[----:B------:R-:W-:Y:S02]  /*00c0*/  UIADD3.X UR7, URZ, UR5, URZ, UP0, !UPT ;  /* 0x000000053f077290 */ /* 0x000fe400087fe43f */
[----:B------:R-:W-:-:S02]  /*00d0*/  UIADD3.X UR9, URZ, UR5, URZ, UP1, !UPT ;  /* 0x000000053f097290 */ /* 0x000fc40008ffe43f */
[----:B------:R-:W-:-:S05]  /*00e0*/  UIADD3.X UR5, URZ, UR5, URZ, UP2, !UPT ;  /* 0x000000053f057290 */ /* 0x000fca00097fe43f */
[----:B------:R1:W-:Y:S02]  /*00f0*/  UTMACCTL.PF [UR6] ;  /* 0x00000000060079b9 */ /* 0x0003e40008040000 */
[----:B------:R1:W-:Y:S02]  /*0100*/  UTMACCTL.PF [UR8] ;  /* 0x00000000080079b9 */ /* 0x0003e40008040000 */
[----:B------:R1:W-:Y:S02]  /*0110*/  UTMACCTL.PF [UR4] ;  /* 0x00000000040079b9 */ /* 0x0003e40008040000 */
[----:B-1----:R-:W-:Y:S01]  /*0120*/  NOP ;  /* 0x0000000000007918 */ /* 0x002fe20000000000 */
.L_x_1:
[----:B------:R-:W-:Y:S05]  /*0130*/  BSYNC B0 ;  /* 0x0000000000007941 */ /* 0x000fea0003800000 */
.L_x_0:
[----:B------:R-:W1:Y:S02]  /*0140*/  SHFL.IDX PT, R0, R9, RZ, 0x1f ;  /* 0x00001fff09007589 */ /* 0x000e6400000e0000 */
[----:B-1----:R-:W-:-:S13]  /*0150*/  ISETP.NE.AND P0, PT, R0, RZ, PT ;  /* 0x000000ff0000720c */ /* 0x002fda0003f05270 */
[----:B------:R-:W-:Y:S05]  /*0160*/  @P0 BRA `(.L_x_2) ;  /* 0x0000000000400947 */ /* 0x000fea0003800000 */
[----:B------:R-:W1:Y:S01]  /*0170*/  S2UR UR8, SR_CgaCtaId ;  /* 0x00000000000879c3 */ /* 0x000e620000008800 */
[----:B------:R-:W-:Y:S01]  /*0180*/  UMOV UR4, 0x400 ;  /* 0x0000040000047882 */ /* 0x000fe20000000000 */
[----:B------:R-:W-:Y:S01]  /*0190*/  UMOV UR5, 0x1 ;  /* 0x0000000100057882 */ /* 0x000fe20000000000 */
[----:B------:R-:W-:Y:S01]  /*01a0*/  UMOV UR6, 0x80 ;  /* 0x0000008000067882 */ /* 0x000fe20000000000 */
[----:B------:R-:W-:Y:S01]  /*01b0*/  ELECT P0, URZ, PT ;  /* 0x00000000003f782f */ /* 0x000fe20003800000 */
[----:B------:R-:W-:-:S04]  /*01c0*/  UIADD3 UR6, -UR6, 0x100000, URZ ;  /* 0x0010000006067890 */ /* 0x000fc8000fffe13f */
[----:B------:R-:W-:Y:S02]  /*01d0*/  USHF.L.U32 UR7, UR6, 0xb, URZ ;  /* 0x0000000b06077899 */ /* 0x000fe4000800063f */
[----:B------:R-:W-:Y:S02]  /*01e0*/  USHF.L.U32 UR6, UR6, 0x1, URZ ;  /* 0x0000000106067899 */ /* 0x000fe4000800063f */
[----:B-1----:R-:W-:Y:S02]  /*01f0*/  ULEA UR8, UR8, UR4, 0x18 ;  /* 0x0000000408087291 */ /* 0x002fe4000f8ec03f */
[----:B------:R-:W-:-:S04]  /*0200*/  UIADD3 UR4, -UR5, 0x100000, URZ ;  /* 0x0010000005047890 */ /* 0x000fc8000fffe13f */
[----:B------:R-:W-:Y:S02]  /*0210*/  USHF.L.U32 UR5, UR4, 0xb, URZ ;  /* 0x0000000b04057899 */ /* 0x000fe4000800063f */
[----:B------:R-:W-:Y:S01]  /*0220*/  USHF.L.U32 UR4, UR4, 0x1, URZ ;  /* 0x0000000104047899 */ /* 0x000fe2000800063f */
[----:B------:R-:W1:Y:S11]  /*0230*/  FENCE.VIEW.ASYNC.S ;  /* 0x00000000000073c6 */ /* 0x000e760000000000 */
[----:B-1----:R1:W2:Y:S01]  /*0240*/  SYNCS.EXCH.64 URZ, [UR8+0x36040], UR4 ;  /* 0x03604004083f75b2 */ /* 0x0022a20008000100 */
[----:B------:R1:W3:Y:S01]  /*0250*/  SYNCS.EXCH.64 URZ, [UR8+0x36048], UR6 ;  /* 0x03604806083f75b2 */ /* 0x0002e20008000100 */
[----:B------:R-:W-:Y:S01]  /*0260*/  NOP ;  /* 0x0000000000007918 */ /* 0x000fe20000000000 */
.L_x_2:
[----:B------:R-:W4:Y:S01]  /*0270*/  SHFL.IDX PT, R0, R9, RZ, 0x1f ;  /* 0x00001fff09007589 */ /* 0x000f2200000e0000 */
[----:B------:R-:W-:Y:S01]  /*0280*/  NOP ;  /* 0x0000000000007918 */ /* 0x000fe20000000000 */
[----:B----4-:R-:W-:-:S13]  /*0290*/  ISETP.NE.AND P0, PT, R0, RZ, PT ;  /* 0x000000ff0000720c */ /* 0x010fda0003f05270 */
[----:B------:R-:W-:Y:S05]  /*02a0*/  @P0 BRA `(.L_x_3) ;  /* 0x0000000000580947 */ /* 0x000fea0003800000 */
[----:B-1----:R-:W1:Y:S01]  /*02b0*/  S2UR UR5, SR_CgaCtaId ;  /* 0x00000000000579c3 */ /* 0x002e620000008800 */
[----:B------:R-:W-:Y:S01]  /*02c0*/  UMOV UR4, 0x400 ;  /* 0x0000040000047882 */ /* 0x000fe20000000000 */
[----:B------:R-:W-:Y:S01]  /*02d0*/  UMOV UR6, 0x1 ;  /* 0x0000000100067882 */ /* 0x000fe20000000000 */
[----:B------:R-:W-:Y:S01]  /*02e0*/  UMOV UR7, 0x80 ;  /* 0x0000008000077882 */ /* 0x000fe20000000000 */
[----:B------:R-:W-:Y:S01]  /*02f0*/  ELECT P0, URZ, PT ;  /* 0x00000000003f782f */ /* 0x000fe20003800000 */
[----:B-1----:R-:W-:Y:S02]  /*0300*/  ULEA UR8, UR5, UR4, 0x18 ;  /* 0x0000000405087291 */ /* 0x002fe4000f8ec03f */
[----:B------:R-:W-:-:S04]  /*0310*/  UIADD3 UR4, -UR6, 0x100000, URZ ;  /* 0x0010000006047890 */ /* 0x000fc8000fffe13f */
[----:B------:R-:W-:Y:S02]  /*0320*/  USHF.L.U32 UR5, UR4, 0xb, URZ ;  /* 0x0000000b04057899 */ /* 0x000fe4000800063f */
[----:B------:R-:W-:Y:S02]  /*0330*/  USHF.L.U32 UR4, UR4, 0x1, URZ ;  /* 0x0000000104047899 */ /* 0x000fe4000800063f */
[----:B------:R-:W-:-:S04]  /*0340*/  UIADD3 UR6, -UR7, 0x100000, URZ ;  /* 0x0010000007067890 */ /* 0x000fc8000fffe13f */
[----:B------:R-:W-:Y:S02]  /*0350*/  USHF.L.U32 UR7, UR6, 0xb, URZ ;  /* 0x0000000b06077899 */ /* 0x000fe4000800063f */
[----:B------:R-:W-:Y:S01]  /*0360*/  USHF.L.U32 UR6, UR6, 0x1, URZ ;  /* 0x0000000106067899 */ /* 0x000fe2000800063f */
[----:B------:R-:W1:Y:S03]  /*0370*/  FENCE.VIEW.ASYNC.S ;  /* 0x00000000000073c6 */ /* 0x000e660000000000 */
[----:B-1----:R4:W1:Y:S08]  /*0380*/  SYNCS.EXCH.64 URZ, [UR8+0x36000], UR4 ;  /* 0x03600004083f75b2 */ /* 0x0028700008000100 */
[----:B------:R4:W1:Y:S01]  /*0390*/  SYNCS.EXCH.64 URZ, [UR8+0x36020], UR6 ;  /* 0x03602006083f75b2 */ /* 0x0008620008000100 */
[----:B------:R4:W1:Y:S01]  /*03a0*/  SYNCS.EXCH.64 URZ, [UR8+0x36008], UR4 ;  /* 0x03600804083f75b2 */ /* 0x0008620008000100 */
[----:B------:R4:W1:Y:S01]  /*03b0*/  SYNCS.EXCH.64 URZ, [UR8+0x36028], UR6 ;  /* 0x03602806083f75b2 */ /* 0x0008620008000100 */
[----:B------:R4:W1:Y:S01]  /*03c0*/  SYNCS.EXCH.64 URZ, [UR8+0x36010], UR4 ;  /* 0x03601004083f75b2 */ /* 0x0008620008000100 */
[----:B------:R4:W1:Y:S01]  /*03d0*/  SYNCS.EXCH.64 URZ, [UR8+0x36030], UR6 ;  /* 0x03603006083f75b2 */ /* 0x0008620008000100 */
[----:B------:R4:W1:Y:S01]  /*03e0*/  SYNCS.EXCH.64 URZ, [UR8+0x36018], UR4 ;  /* 0x03601804083f75b2 */ /* 0x0008620008000100 */
[----:B------:R4:W1:Y:S02]  /*03f0*/  SYNCS.EXCH.64 URZ, [UR8+0x36038], UR6 ;  /* 0x03603806083f75b2 */ /* 0x0008640008000100 */
[----:B----4-:R-:W-:Y:S01]  /*0400*/  NOP ;  /* 0x0000000000007918 */ /* 0x010fe20000000000 */
.L_x_3:
        /* <DEDUP_REMOVED lines=26> */
.L_x_4:
[----:B------:R-:W4:Y:S01]  /*05b0*/  SHFL.IDX PT, R9, R9, RZ, 0x1f ;  /* 0x00001fff09097589 */ /* 0x000f2200000e0000 */
[----:B------:R-:W-:Y:S02]  /*05c0*/  ELECT P0, URZ, PT ;  /* 0x00000000003f782f */ /* 0x000fe40003800000 */
[----:B------:R-:W-:Y:S01]  /*05d0*/  SHF.R.S32.HI R3, RZ, 0x1f, R16 ;  /* 0x0000001fff037819 */ /* 0x000fe20000011410 */
[----:B------:R-:W-:Y:S01]  /*05e0*/  NOP ;  /* 0x0000000000007918 */ /* 0x000fe20000000000 */
[----:B------:R-:W4:Y:S01]  /*05f0*/  S2UR UR36, SR_CTAID.Y ;  /* 0x00000000002479c3 */ /* 0x000f220000002600 */
[----:B------:R-:W-:Y:S01]  /*0600*/  BSSY B0, `(.L_x_5) ;  /* 0x0000031000007945 */ /* 0x000fe20003800000 */
[----:B------:R-:W-:Y:S02]  /*0610*/  LEA.HI R3, R3, R16, RZ, 0x7 ;  /* 0x0000001003037211 */ /* 0x000fe400078f38ff */
[----:B------:R-:W-:Y:S02]  /*0620*/  MOV R8, RZ ;  /* 0x000000ff00087202 */ /* 0x000fe40000000f00 */
[----:B------:R-:W-:-:S02]  /*0630*/  LOP3.LUT R3, R3, 0xffffff80, RZ, 0xc0, !PT ;  /* 0xffffff8003037812 */ /* 0x000fc400078ec0ff */
[----:B------:R-:W4:Y:S02]  /*0640*/  S2UR UR37, SR_CTAID.Z ;  /* 0x00000000002579c3 */ /* 0x000f240000002700 */
[----:B------:R-:W-:-:S06]  /*0650*/  IADD3 R0, R16, -R3, RZ ;  /* 0x8000000310007210 */ /* 0x000fcc0007ffe0ff */
[----:B-123--:R-:W-:Y:S01]  /*0660*/  BAR.SYNC.DEFER_BLOCKING 0x0 ;  /* 0x0000000000007b1d */ /* 0x00efe20000010000 */
[----:B----4-:R-:W-:-:S13]  /*0670*/  ISETP.EQ.AND P1, PT, R9, RZ, P0 ;  /* 0x000000ff0900720c */ /* 0x010fda0000722270 */
[----:B------:R-:W-:Y:S05]  /*0680*/  @!P1 BRA `(.L_x_6) ;  /* 0x0000000000a09947 */ /* 0x000fea0003800000 */
[----:B------:R-:W1:Y:S01]  /*0690*/  S2R R3, SR_CgaCtaId ;  /* 0x0000000000037919 */ /* 0x000e620000008800 */
[----:B------:R-:W-:Y:S02]  /*06a0*/  MOV R2, 0x400 ;  /* 0x0000040000027802 */ /* 0x000fe40000000f00 */
[----:B------:R-:W-:Y:S02]  /*06b0*/  MOV R4, 0x1 ;  /* 0x0000000100047802 */ /* 0x000fe40000000f00 */
[----:B------:R-:W-:Y:S02]  /*06c0*/  ISETP.NE.AND P3, PT, R0, RZ, PT ;  /* 0x000000ff0000720c */ /* 0x000fe40003f65270 */
[----:B-1----:R-:W-:Y:S02]  /*06d0*/  LEA R3, R3, R2, 0x18 ;  /* 0x0000000203037211 */ /* 0x002fe400078ec0ff */
[----:B------:R-:W-:-:S04]  /*06e0*/  SHF.L.U32 R2, R4, 0x1f, RZ ;  /* 0x0000001f04027819 */ /* 0x000fc800000006ff */
[----:B------:R-:W1:Y:S02]  /*06f0*/  SYNCS.PHASECHK.TRANS64.TRYWAIT P2, [R3+URZ+0x36048], R2 ;  /* 0x03604802030075a7 */ /* 0x000e64000804017f */
[----:B-1----:R-:W-:Y:S05]  /*0700*/  @!P2 BRA `(.L_x_7) ;  /* 0x000000e000b0a947 */ /* 0x002fea0003800000 */
.L_x_80:
[----:B------:R-:W-:Y:S05]  /*0710*/  @P3 BRA `(.L_x_8) ;  /* 0x0000000000143947 */ /* 0x000fea0003800000 */
[----:B------:R-:W-:Y:S02]  /*0720*/  LOP3.LUT P2, RZ, R16, 0x1f, RZ, 0xc0, !PT ;  /* 0x0000001f10ff7812 */ /* 0x000fe4000784c0ff */
[----:B-1----:R-:W-:-:S04]  /*0730*/  MOV R2, 0x6000 ;  /* 0x0000600000027802 */ /* 0x002fc80000000f00 */
[----:B------:R2:W-:Y:S07]  /*0740*/  SYNCS.ARRIVE.TRANS64 RZ, [R3+URZ+0x36040], R2 ;  /* 0x0360400203ff79a7 */ /* 0x0005ee000800003f */
[----:B------:R-:W-:Y:S05]  /*0750*/  @!P2 BRA `(.L_x_8) ;  /* 0x000000000004a947 */ /* 0x000fea0003800000 */
[----:B------:R-:W-:Y:S01]  /*0760*/  BPT.TRAP 0x1 ;  /* 0x000000040000795c */ /* 0x000fe20000300000 */
.L_x_8:
[----:B------:R-:W3:Y:S01]  /*0770*/  S2UR UR11, SR_CTAID.X ;  /* 0x00000000000b79c3 */ /* 0x000ee20000002500 */
[----:B------:R-:W-:Y:S01]  /*0780*/  R2UR UR8, R3 ;  /* 0x00000000030872ca */ /* 0x000fe200000e0000 */
[----:B------:R-:W-:Y:S01]  /*0790*/  ULDC.64 UR4, c[0x0][0x198] ;  /* 0x0000660000047ab9 */ /* 0x000fe20000000a00 */
[----:B------:R-:W-:Y:S01]  /*07a0*/  UMOV UR6, 0x0 ;  /* 0x0000000000067882 */ /* 0x000fe20000000000 */
[----:B------:R-:W-:Y:S01]  /*07b0*/  UIADD3 UR4, UP0, UR4, 0xf0, URZ ;  /* 0x000000f004047890 */ /* 0x000fe2000ff1e03f */
[----:B------:R-:W-:Y:S01]  /*07c0*/  UMOV UR7, 0x10000000 ;  /* 0x1000000000077882 */ /* 0x000fe20000000000 */
[----:B------:R-:W-:Y:S02]  /*07d0*/  UMOV UR10, URZ ;  /* 0x0000003f000a7c82 */ /* 0x000fe40008000000 */
[----:B------:R-:W-:Y:S01]  /*07e0*/  UIADD3.X UR5, URZ, UR5, URZ, UP0, !UPT ;  /* 0x000000053f057290 */ /* 0x000fe200087fe43f */
[----:B------:R-:W-:Y:S01]  /*07f0*/  UMOV UR12, UR36 ;  /* 0x00000024000c7c82 */ /* 0x000fe20008000000 */
[----:B------:R-:W-:Y:S01]  /*0800*/  UMOV UR13, UR37 ;  /* 0x00000025000d7c82 */ /* 0x000fe20008000000 */
[----:B------:R-:W-:Y:S01]  /*0810*/  UMOV UR18, 0x40 ;  /* 0x0000004000127882 */ /* 0x000fe20000000000 */
[----:B------:R-:W-:-:S02]  /*0820*/  UMOV UR20, UR36 ;  /* 0x0000002400147c82 */ /* 0x000fc40008000000 */
[----:B------:R-:W-:Y:S02]  /*0830*/  UIADD3 UR9, UR8, 0x36040, URZ ;  /* 0x0003604008097890 */ /* 0x000fe4000fffe03f */
[----:B------:R-:W-:Y:S02]  /*0840*/  UIADD3 UR16, UR8, 0x2000, URZ ;  /* 0x0000200008107890 */ /* 0x000fe4000fffe03f */
[----:B------:R-:W-:Y:S01]  /*0850*/  UIADD3 UR32, UR8, 0x4000, URZ ;  /* 0x0000400008207890 */ /* 0x000fe2000fffe03f */
[----:B------:R-:W-:Y:S02]  /*0860*/  UMOV UR21, UR37 ;  /* 0x0000002500157c82 */ /* 0x000fe40008000000 */
[----:B------:R-:W-:Y:S01]  /*0870*/  UMOV UR17, UR9 ;  /* 0x0000000900117c82 */ /* 0x000fe20008000000 */
[----:B------:R-:W-:Y:S01]  /*0880*/  UMOV UR34, 0x80 ;  /* 0x0000008000227882 */ /* 0x000fe20000000000 */
[----:B------:R-:W-:Y:S01]  /*0890*/  UMOV UR33, UR9 ;  /* 0x0000000900217c82 */ /* 0x000fe20008000000 */
[----:B---3--:R-:W-:-:S07]  /*08a0*/  USHF.L.U32 UR11, UR11, 0x6, URZ ;  /* 0x000000060b0b7899 */ /* 0x008fce000800063f */
[----:B------:R-:W-:Y:S01]  /*08b0*/  UMOV UR19, UR11 ;  /* 0x0000000b00137c82 */ /* 0x000fe20008000000 */
[----:B------:R-:W-:Y:S01]  /*08c0*/  UMOV UR35, UR11 ;  /* 0x0000000b00237c82 */ /* 0x000fe20008000000 */
[----:B------:R3:W-:Y:S01]  /*08d0*/  UTMALDG.4D [UR8], [UR4], desc[UR6] ;  /* 0x00000608040075b4 */ /* 0x0007e20008019000 */
[----:B------:R3:W-:Y:S01]  /*08e0*/  UTMALDG.4D [UR16], [UR4], desc[UR6] ;  /* 0x00000610040075b4 */ /* 0x0007e20008019000 */
[----:B------:R3:W-:Y:S02]  /*08f0*/  UTMALDG.4D [UR32], [UR4], desc[UR6] ;  /* 0x00000620040075b4 */ /* 0x0007e40008019000 */
[----:B---3--:R-:W-:Y:S01]  /*0900*/  NOP ;  /* 0x0000000000007918 */ /* 0x008fe20000000000 */
.L_x_6:
[----:B------:R-:W-:Y:S05]  /*0910*/  BSYNC B0 ;  /* 0x0000000000007941 */ /* 0x000fea0003800000 */
.L_x_5:
[----:B------:R-:W3:Y:S01]  /*0920*/  LDC R10, c[0x0][0x28c] ;  /* 0x0000a300ff0a7b82 */ /* 0x000ee20000000800 */
[----:B------:R-:W-:Y:S01]  /*0930*/  BSSY B0, `(.L_x_9) ;  /* 0x00000c9000007945 */ /* 0x000fe20003800000 */
[----:B------:R-:W-:Y:S02]  /*0940*/  MOV R6, 0x1 ;  /* 0x0000000100067802 */ /* 0x000fe40000000f00 */
[----:B------:R-:W-:Y:S02]  /*0950*/  MOV R4, 0x1 ;  /* 0x0000000100047802 */ /* 0x000fe40000000f00 */
[----:B------:R-:W-:Y:S01]  /*0960*/  MOV R5, RZ ;  /* 0x000000ff00057202 */ /* 0x000fe20000000f00 */
[----:B---3--:R-:W-:-:S05]  /*0970*/  VIADD R190, R10, 0x7f ;  /* 0x0000007f0abe7836 */ /* 0x008fca0000000000 */
[----:B-12---:R-:W-:-:S04]  /*0980*/  SHF.R.S32.HI R3, RZ, 0x1f, R190 ;  /* 0x0000001fff037819 */ /* 0x006fc800000114be */
[----:B------:R-:W-:-:S04]  /*0990*/  LEA.HI R190, R3, R190, RZ, 0x7 ;  /* 0x000000be03be7211 */ /* 0x000fc800078f38ff */
[----:B------:R-:W-:-:S04]  /*09a0*/  SHF.R.S32.HI R7, RZ, 0x7, R190 ;  /* 0x00000007ff077819 */ /* 0x000fc800000114be */
[----:B------:R-:W-:Y:S01]  /*09b0*/  SHF.L.U32 R7, R7, 0x1, RZ ;  /* 0x0000000107077819 */ /* 0x000fe200000006ff */
[----:B------:R-:W-:Y:S06]  /*09c0*/  @!P1 BRA `(.L_x_10) ;  /* 0x0000000800fc9947 */ /* 0x000fec0003800000 */
[----:B------:R-:W-:Y:S01]  /*09d0*/  ISETP.GE.AND P1, PT, R10, 0x1, PT ;  /* 0x000000010a00780c */ /* 0x000fe20003f26270 */
[----:B------:R-:W-:Y:S01]  /*09e0*/  IMAD.MOV.U32 R8, RZ, RZ, RZ ;  /* 0x000000ffff087224 */ /* 0x000fe200078e00ff */
[----:B------:R-:W-:Y:S02]  /*09f0*/  LOP3.LUT R12, R16, 0x1f, RZ, 0xc0, !PT ;  /* 0x0000001f100c7812 */ /* 0x000fe400078ec0ff */
[----:B------:R-:W-:-:S09]  /*0a00*/  MOV R5, RZ ;  /* 0x000000ff00057202 */ /* 0x000fd20000000f00 */
        /* <DEDUP_REMOVED lines=9> */
.L_x_81:
[----:B------:R-:W-:Y:S01]  /*0aa0*/  MOV R5, 0x1 ;  /* 0x0000000100057802 */ /* 0x000fe20000000f00 */
[----:B------:R-:W-:Y:S06]  /*0ab0*/  @P2 BRA `(.L_x_13) ;  /* 0x0000000000142947 */ /* 0x000fec0003800000 */
[----:B------:R-:W-:Y:S02]  /*0ac0*/  ISETP.NE.AND P1, PT, R12, RZ, PT ;  /* 0x000000ff0c00720c */ /* 0x000fe40003f25270 */
[----:B-1----:R-:W-:-:S04]  /*0ad0*/  MOV R2, 0xc000 ;  /* 0x0000c00000027802 */ /* 0x002fc80000000f00 */
[----:B------:R2:W-:Y:S07]  /*0ae0*/  SYNCS.ARRIVE.TRANS64 RZ, [R3+URZ+0x36000], R2 ;  /* 0x0360000203ff79a7 */ /* 0x0005ee000800003f */
[----:B------:R-:W-:Y:S05]  /*0af0*/  @!P1 BRA `(.L_x_13) ;  /* 0x0000000000049947 */ /* 0x000fea0003800000 */
[----:B------:R-:W-:Y:S01]  /*0b00*/  BPT.TRAP 0x1 ;  /* 0x000000040000795c */ /* 0x000fe20000300000 */
.L_x_13:
[----:B------:R-:W3:Y:S01]  /*0b10*/  S2R R11, SR_CgaCtaId ;  /* 0x00000000000b7919 */ /* 0x000ee20000008800 */
[----:B------:R-:W-:Y:S01]  /*0b20*/  R2UR UR32, R3 ;  /* 0x00000000032072ca */ /* 0x000fe200000e0000 */
[----:B------:R-:W-:Y:S01]  /*0b30*/  ULDC.64 UR4, c[0x0][0x198] ;  /* 0x0000660000047ab9 */ /* 0x000fe20000000a00 */
[----:B-12---:R-:W-:Y:S01]  /*0b40*/  MOV R2, 0x400 ;  /* 0x0000040000027802 */ /* 0x006fe20000000f00 */
[----:B------:R-:W-:Y:S01]  /*0b50*/  UIADD3 UR4, UP0, UR4, 0x1f0, URZ ;  /* 0x000001f004047890 */ /* 0x000fe2000ff1e03f */
[----:B------:R-:W-:Y:S01]  /*0b60*/  IMAD.MOV.U32 R3, RZ, RZ, 0x1 ;  /* 0x00000001ff037424 */ /* 0x000fe200078e00ff */
[----:B------:R-:W-:Y:S01]  /*0b70*/  UMOV UR19, URZ ;  /* 0x0000003f00137c82 */ /* 0x000fe20008000000 */
[----:B------:R-:W-:Y:S01]  /*0b80*/  UMOV UR6, 0x0 ;  /* 0x0000000000067882 */ /* 0x000fe20000000000 */
[----:B------:R-:W-:Y:S01]  /*0b90*/  UIADD3.X UR5, URZ, UR5, URZ, UP0, !UPT ;  /* 0x000000053f057290 */ /* 0x000fe200087fe43f */
[----:B------:R-:W-:Y:S01]  /*0ba0*/  ISETP.NE.AND P2, PT, R0, RZ, PT ;  /* 0x000000ff0000720c */ /* 0x000fe20003f45270 */
[----:B------:R-:W-:Y:S01]  /*0bb0*/  UMOV UR7, 0x10000000 ;  /* 0x1000000000077882 */ /* 0x000fe20000000000 */
[----:B------:R-:W-:Y:S01]  /*0bc0*/  UMOV UR18, URZ ;  /* 0x0000003f00127c82 */ /* 0x000fe20008000000 */
[----:B------:R-:W-:Y:S01]  /*0bd0*/  UMOV UR20, UR36 ;  /* 0x0000002400147c82 */ /* 0x000fe20008000000 */
[----:B------:R-:W-:Y:S01]  /*0be0*/  UMOV UR21, UR37 ;  /* 0x0000002500157c82 */ /* 0x000fe20008000000 */
[----:B------:R-:W-:Y:S01]  /*0bf0*/  UIADD3 UR16, UR32, 0x6000, URZ ;  /* 0x0000600020107890 */ /* 0x000fe2000fffe03f */
[----:B------:R-:W-:Y:S01]  /*0c00*/  SHF.L.U32 R3, R3, 0x1f, RZ ;  /* 0x0000001f03037819 */ /* 0x000fe200000006ff */
[----:B------:R-:W-:-:S02]  /*0c10*/  UIADD3 UR17, UR32, 0x36000, URZ ;  /* 0x0003600020117890 */ /* 0x000fc4000fffe03f */
[----:B------:R-:W-:Y:S02]  /*0c20*/  UIADD3 UR8, UR32, 0xa000, URZ ;  /* 0x0000a00020087890 */ /* 0x000fe4000fffe03f */
[----:B------:R-:W-:Y:S01]  /*0c30*/  UIADD3 UR32, UR32, 0xe000, URZ ;  /* 0x0000e00020207890 */ /* 0x000fe2000fffe03f */
[----:B------:R-:W-:Y:S01]  /*0c40*/  UMOV UR10, 0x40 ;  /* 0x00000040000a7882 */ /* 0x000fe20000000000 */
[----:B------:R-:W-:Y:S01]  /*0c50*/  UMOV UR12, UR36 ;  /* 0x00000024000c7c82 */ /* 0x000fe20008000000 */
[----:B------:R-:W-:Y:S01]  /*0c60*/  UMOV UR13, UR37 ;  /* 0x00000025000d7c82 */ /* 0x000fe20008000000 */
[----:B------:R-:W-:Y:S01]  /*0c70*/  UMOV UR11, UR19 ;  /* 0x00000013000b7c82 */ /* 0x000fe20008000000 */
[----:B------:R-:W-:Y:S01]  /*0c80*/  UMOV UR9, UR17 ;  /* 0x0000001100097c82 */ /* 0x000fe20008000000 */
[----:B------:R-:W-:Y:S01]  /*0c90*/  UMOV UR34, 0x80 ;  /* 0x0000008000227882 */ /* 0x000fe20000000000 */
[----:B------:R-:W-:Y:S01]  /*0ca0*/  UMOV UR35, UR19 ;  /* 0x0000001300237c82 */ /* 0x000fe20008000000 */
[----:B------:R1:W-:Y:S01]  /*0cb0*/  UTMALDG.4D [UR16], [UR4], desc[UR6] ;  /* 0x00000610040075b4 */ /* 0x0003e20008019000 */
[----:B------:R-:W-:Y:S01]  /*0cc0*/  UMOV UR33, UR17 ;  /* 0x0000001100217c82 */ /* 0x000fe20008000000 */
[----:B---3--:R-:W-:-:S04]  /*0cd0*/  LEA R4, R11, R2, 0x18 ;  /* 0x000000020b047211 */ /* 0x008fc800078ec0ff */
[----:B------:R-:W-:Y:S01]  /*0ce0*/  LEA R2, R5, R4, 0x3 ;  /* 0x0000000405027211 */ /* 0x000fe200078e18ff */
[----:B------:R1:W-:Y:S01]  /*0cf0*/  UTMALDG.4D [UR8], [UR4], desc[UR6] ;  /* 0x00000608040075b4 */ /* 0x0003e20008019000 */
[----:B------:R1:W-:Y:S02]  /*0d00*/  UTMALDG.4D [UR32], [UR4], desc[UR6] ;  /* 0x00000620040075b4 */ /* 0x0003e40008019000 */
[----:B------:R-:W2:Y:S02]  /*0d10*/  SYNCS.PHASECHK.TRANS64.TRYWAIT P1, [R2+URZ+0x36020], R3 ;  /* 0x03602003020075a7 */ /* 0x000ea4000802017f */
[----:B-12---:R-:W-:Y:S05]  /*0d20*/  @!P1 BRA `(.L_x_14) ;  /* 0x000000dc00509947 */ /* 0x006fea0003800000 */
.L_x_82:
[----:B------:R-:W-:Y:S01]  /*0d30*/  MOV R8, 0x1 ;  /* 0x0000000100087802 */ /* 0x000fe20000000f00 */
[----:B------:R-:W-:Y:S06]  /*0d40*/  @P2 BRA `(.L_x_15) ;  /* 0x0000000000142947 */ /* 0x000fec0003800000 */
[----:B------:R-:W-:Y:S02]  /*0d50*/  ISETP.NE.AND P1, PT, R12, RZ, PT ;  /* 0x000000ff0c00720c */ /* 0x000fe40003f25270 */
[----:B-1----:R-:W-:-:S04]  /*0d60*/  MOV R3, 0xc000 ;  /* 0x0000c00000037802 */ /* 0x002fc80000000f00 */
[----:B------:R2:W-:Y:S07]  /*0d70*/  SYNCS.ARRIVE.TRANS64 RZ, [R2+URZ+0x36000], R3 ;  /* 0x0360000302ff79a7 */ /* 0x0005ee000800003f */
[----:B------:R-:W-:Y:S05]  /*0d80*/  @!P1 BRA `(.L_x_15) ;  /* 0x0000000000049947 */ /* 0x000fea0003800000 */
[----:B------:R-:W-:Y:S01]  /*0d90*/  BPT.TRAP 0x1 ;  /* 0x000000040000795c */ /* 0x000fe20000300000 */
.L_x_15:
[C---:B------:R-:W-:Y:S01]  /*0da0*/  IMAD R4, R5.reuse, 0xc000, R4 ;  /* 0x0000c00005047824 */ /* 0x040fe200078e0204 */
[----:B------:R-:W-:Y:S01]  /*0db0*/  R2UR UR17, R2 ;  /* 0x00000000021172ca */ /* 0x000fe200000e0000 */
[----:B------:R-:W-:Y:S01]  /*0dc0*/  ULDC.64 UR4, c[0x0][0x198] ;  /* 0x0000660000047ab9 */ /* 0x000fe20000000a00 */
[----:B------:R-:W-:Y:S01]  /*0dd0*/  UMOV UR19, URZ ;  /* 0x0000003f00137c82 */ /* 0x000fe20008000000 */
[----:B------:R-:W-:Y:S01]  /*0de0*/  UIADD3 UR4, UP0, UR4, 0x2f0, URZ ;  /* 0x000002f004047890 */ /* 0x000fe2000ff1e03f */
[----:B------:R-:W-:Y:S01]  /*0df0*/  R2UR UR32, R4 ;  /* 0x00000000042072ca */ /* 0x000fe200000e0000 */
[----:B------:R-:W-:Y:S01]  /*0e00*/  UMOV UR6, 0x0 ;  /* 0x0000000000067882 */ /* 0x000fe20000000000 */
[----:B------:R-:W-:Y:S01]  /*0e10*/  UMOV UR7, 0x10000000 ;  /* 0x1000000000077882 */ /* 0x000fe20000000000 */
[----:B------:R-:W-:Y:S01]  /*0e20*/  UIADD3.X UR5, URZ, UR5, URZ, UP0, !UPT ;  /* 0x000000053f057290 */ /* 0x000fe200087fe43f */
[----:B------:R-:W-:Y:S01]  /*0e30*/  IADD3 R5, R5, 0x1, RZ ;  /* 0x0000000105057810 */ /* 0x000fe20007ffe0ff */
[----:B------:R-:W-:Y:S01]  /*0e40*/  UMOV UR18, URZ ;  /* 0x0000003f00127c82 */ /* 0x000fe20008000000 */
[----:B------:R-:W-:Y:S01]  /*0e50*/  UMOV UR20, UR36 ;  /* 0x0000002400147c82 */ /* 0x000fe20008000000 */
[----:B------:R-:W-:Y:S01]  /*0e60*/  UMOV UR21, UR37 ;  /* 0x0000002500157c82 */ /* 0x000fe20008000000 */
[----:B------:R-:W-:Y:S01]  /*0e70*/  UMOV UR10, 0x40 ;  /* 0x00000040000a7882 */ /* 0x000fe20000000000 */
[----:B------:R-:W-:Y:S01]  /*0e80*/  UIADD3 UR17, UR17, 0x36000, URZ ;  /* 0x0003600011117890 */ /* 0x000fe2000fffe03f */
[----:B------:R-:W-:Y:S01]  /*0e90*/  UMOV UR12, UR36 ;  /* 0x00000024000c7c82 */ /* 0x000fe20008000000 */
[----:B------:R-:W-:-:S02]  /*0ea0*/  UMOV UR13, UR37 ;  /* 0x00000025000d7c82 */ /* 0x000fc40008000000 */
[----:B------:R-:W-:Y:S02]  /*0eb0*/  UIADD3 UR16, UR32, 0x6000, URZ ;  /* 0x0000600020107890 */ /* 0x000fe4000fffe03f */
[----:B------:R-:W-:Y:S02]  /*0ec0*/  UIADD3 UR8, UR32, 0xa000, URZ ;  /* 0x0000a00020087890 */ /* 0x000fe4000fffe03f */
[----:B------:R-:W-:Y:S01]  /*0ed0*/  UIADD3 UR32, UR32, 0xe000, URZ ;  /* 0x0000e00020207890 */ /* 0x000fe2000fffe03f */
[----:B------:R-:W-:Y:S01]  /*0ee0*/  UMOV UR11, UR19 ;  /* 0x00000013000b7c82 */ /* 0x000fe20008000000 */
[----:B------:R-:W-:Y:S01]  /*0ef0*/  UMOV UR9, UR17 ;  /* 0x0000001100097c82 */ /* 0x000fe20008000000 */
[----:B------:R-:W-:Y:S01]  /*0f00*/  UMOV UR34, 0x80 ;  /* 0x0000008000227882 */ /* 0x000fe20000000000 */
[----:B------:R-:W-:Y:S01]  /*0f10*/  UMOV UR35, UR19 ;  /* 0x0000001300237c82 */ /* 0x000fe20008000000 */
[----:B------:R3:W-:Y:S01]  /*0f20*/  UTMALDG.4D [UR16], [UR4], desc[UR6] ;  /* 0x00000610040075b4 */ /* 0x0007e20008019000 */
[----:B------:R-:W-:Y:S01]  /*0f30*/  UMOV UR33, UR17 ;  /* 0x0000001100217c82 */ /* 0x000fe20008000000 */
[----:B------:R3:W-:Y:S02]  /*0f40*/  UTMALDG.4D [UR8], [UR4], desc[UR6] ;  /* 0x00000608040075b4 */ /* 0x0007e40008019000 */
[----:B------:R3:W-:Y:S02]  /*0f50*/  UTMALDG.4D [UR32], [UR4], desc[UR6] ;  /* 0x00000620040075b4 */ /* 0x0007e40008019000 */
[----:B---3--:R-:W-:Y:S01]  /*0f60*/  NOP ;  /* 0x0000000000007918 */ /* 0x008fe20000000000 */
.L_x_11:
[----:B------:R-:W-:Y:S01]  /*0f70*/  ISETP.GE.AND P1, PT, R10, 0x81, PT ;  /* 0x000000810a00780c */ /* 0x000fe20003f26270 */
[----:B------:R-:W-:-:S12]  /*0f80*/  IMAD.MOV.U32 R4, RZ, RZ, 0x1 ;  /* 0x00000001ff047424 */ /* 0x000fd800078e00ff */
[----:B------:R-:W-:Y:S05]  /*0f90*/  @!P1 BRA `(.L_x_16) ;  /* 0x0000000400849947 */ /* 0x000fea0003800000 */
[----:B-12---:R-:W1:Y:S01]  /*0fa0*/  S2R R3, SR_CgaCtaId ;  /* 0x0000000000037919 */ /* 0x006e620000008800 */
[----:B------:R-:W-:Y:S02]  /*0fb0*/  MOV R2, 0x400 ;  /* 0x0000040000027802 */ /* 0x000fe40000000f00 */
[----:B------:R-:W-:Y:S02]  /*0fc0*/  MOV R4, 0x1 ;  /* 0x0000000100047802 */ /* 0x000fe40000000f00 */
[----:B------:R-:W-:Y:S02]  /*0fd0*/  ISETP.NE.AND P2, PT, R0, RZ, PT ;  /* 0x000000ff0000720c */ /* 0x000fe40003f45270 */
[----:B------:R-:W-:Y:S02]  /*0fe0*/  SHF.L.U32 R4, R4, 0x1f, RZ ;  /* 0x0000001f04047819 */ /* 0x000fe400000006ff */
[----:B-1----:R-:W-:-:S04]  /*0ff0*/  LEA R2, R3, R2, 0x18 ;  /* 0x0000000203027211 */ /* 0x002fc800078ec0ff */
[----:B------:R-:W-:-:S04]  /*1000*/  LEA R3, R5, R2, 0x3 ;  /* 0x0000000205037211 */ /* 0x000fc800078e18ff */
[----:B------:R-:W1:Y:S02]  /*1010*/  SYNCS.PHASECHK.TRANS64.TRYWAIT P1, [R3+URZ+0x36020], R4 ;  /* 0x03602004030075a7 */ /* 0x000e64000802017f */
[----:B-1----:R-:W-:Y:S05]  /*1020*/  @!P1 BRA `(.L_x_17) ;  /* 0x000000d800a49947 */ /* 0x002fea0003800000 */
.L_x_83:
[----:B------:R-:W-:Y:S05]  /*1030*/  @P2 BRA `(.L_x_18) ;  /* 0x0000000000142947 */ /* 0x000fea0003800000 */
[----:B------:R-:W-:Y:S02]  /*1040*/  ISETP.NE.AND P1, PT, R12, RZ, PT ;  /* 0x000000ff0c00720c */ /* 0x000fe40003f25270 */
[----:B-1----:R-:W-:-:S04]  /*1050*/  MOV R4, 0xc000 ;  /* 0x0000c00000047802 */ /* 0x002fc80000000f00 */
[----:B------:R2:W-:Y:S07]  /*1060*/  SYNCS.ARRIVE.TRANS64 RZ, [R3+URZ+0x36000], R4 ;  /* 0x0360000403ff79a7 */ /* 0x0005ee000800003f */
[----:B------:R-:W-:Y:S05]  /*1070*/  @!P1 BRA `(.L_x_18) ;  /* 0x0000000000049947 */ /* 0x000fea0003800000 */
[----:B------:R-:W-:Y:S01]  /*1080*/  BPT.TRAP 0x1 ;  /* 0x000000040000795c */ /* 0x000fe20000300000 */
.L_x_18:
[----:B------:R-:W3:Y:S01]  /*1090*/  S2R R11, SR_CgaCtaId ;  /* 0x00000000000b7919 */ /* 0x000ee20000008800 */
[----:B------:R-:W-:Y:S01]  /*10a0*/  IMAD R2, R5, 0xc000, R2 ;  /* 0x0000c00005027824 */ /* 0x000fe200078e0202 */
[----:B------:R-:W-:Y:S01]  /*10b0*/  R2UR UR17, R3 ;  /* 0x00000000031172ca */ /* 0x000fe200000e0000 */
[----:B------:R-:W-:Y:S01]  /*10c0*/  ULDC.64 UR4, c[0x0][0x198] ;  /* 0x0000660000047ab9 */ /* 0x000fe20000000a00 */
[----:B------:R-:W-:Y:S01]  /*10d0*/  R2UR UR19, R8 ;  /* 0x00000000081372ca */ /* 0x000fe200000e0000 */
[----:B------:R-:W-:Y:S01]  /*10e0*/  UIADD3 UR4, UP0, UR4, 0x1f0, URZ ;  /* 0x000001f004047890 */ /* 0x000fe2000ff1e03f */
[----:B------:R-:W-:Y:S01]  /*10f0*/  R2UR UR32, R2 ;  /* 0x00000000022072ca */ /* 0x000fe200000e0000 */
[----:B------:R-:W-:Y:S01]  /*1100*/  UMOV UR6, 0x0 ;  /* 0x0000000000067882 */ /* 0x000fe20000000000 */
[----:B------:R-:W-:Y:S01]  /*1110*/  IADD3 R5, R5, 0x1, RZ ;  /* 0x0000000105057810 */ /* 0x000fe20007ffe0ff */
[----:B------:R-:W-:Y:S01]  /*1120*/  UIADD3.X UR5, URZ, UR5, URZ, UP0, !UPT ;  /* 0x000000053f057290 */ /* 0x000fe200087fe43f */
[----:B------:R-:W-:Y:S01]  /*1130*/  MOV R2, 0x400 ;  /* 0x0000040000027802 */ /* 0x000fe20000000f00 */
[----:B------:R-:W-:Y:S01]  /*1140*/  UMOV UR7, 0x10000000 ;  /* 0x1000000000077882 */ /* 0x000fe20000000000 */
[C---:B------:R-:W-:Y:S01]  /*1150*/  ISETP.NE.AND P2, PT, R5.reuse, 0x4, PT ;  /* 0x000000040500780c */ /* 0x040fe20003f45270 */
[----:B------:R-:W-:Y:S01]  /*1160*/  UMOV UR18, URZ ;  /* 0x0000003f00127c82 */ /* 0x000fe20008000000 */
[C---:B------:R-:W-:Y:S01]  /*1170*/  ISETP.NE.AND P1, PT, R5.reuse, 0x4, PT ;  /* 0x000000040500780c */ /* 0x040fe20003f25270 */
[----:B------:R-:W-:Y:S01]  /*1180*/  UIADD3 UR17, UR17, 0x36000, URZ ;  /* 0x0003600011117890 */ /* 0x000fe2000fffe03f */
[----:B------:R-:W-:Y:S01]  /*1190*/  SEL R5, R5, RZ, P2 ;  /* 0x000000ff05057207 */ /* 0x000fe20001000000 */
[----:B------:R-:W-:Y:S01]  /*11a0*/  USHF.L.U32 UR19, UR19, 0x7, URZ ;  /* 0x0000000713137899 */ /* 0x000fe2000800063f */
[----:B-12---:R-:W-:Y:S01]  /*11b0*/  SEL R4, RZ, 0x1, !P1 ;  /* 0x00000001ff047807 */ /* 0x006fe20004800000 */
[----:B------:R-:W-:Y:S01]  /*11c0*/  UIADD3 UR16, UR32, 0x6000, URZ ;  /* 0x0000600020107890 */ /* 0x000fe2000fffe03f */
[----:B------:R-:W-:Y:S01]  /*11d0*/  ISETP.NE.AND P2, PT, R0, RZ, PT ;  /* 0x000000ff0000720c */ /* 0x000fe20003f45270 */
[----:B------:R-:W-:-:S02]  /*11e0*/  UIADD3 UR8, UR32, 0xa000, URZ ;  /* 0x0000a00020087890 */ /* 0x000fc4000fffe03f */
[----:B------:R-:W-:Y:S01]  /*11f0*/  UIADD3 UR32, UR32, 0xe000, URZ ;  /* 0x0000e00020207890 */ /* 0x000fe2000fffe03f */
[----:B------:R-:W-:Y:S01]  /*1200*/  UMOV UR20, UR36 ;  /* 0x0000002400147c82 */ /* 0x000fe20008000000 */
[----:B------:R-:W-:Y:S01]  /*1210*/  UMOV UR21, UR37 ;  /* 0x0000002500157c82 */ /* 0x000fe20008000000 */
[----:B------:R-:W-:Y:S01]  /*1220*/  UMOV UR10, 0x40 ;  /* 0x00000040000a7882 */ /* 0x000fe20000000000 */
[----:B------:R-:W-:Y:S01]  /*1230*/  UMOV UR12, UR36 ;  /* 0x00000024000c7c82 */ /* 0x000fe20008000000 */
[----:B------:R-:W-:Y:S01]  /*1240*/  UMOV UR13, UR37 ;  /* 0x00000025000d7c82 */ /* 0x000fe20008000000 */
[----:B------:R-:W-:Y:S01]  /*1250*/  UMOV UR9, UR17 ;  /* 0x0000001100097c82 */ /* 0x000fe20008000000 */
[----:B------:R-:W-:Y:S01]  /*1260*/  UMOV UR11, UR19 ;  /* 0x00000013000b7c82 */ /* 0x000fe20008000000 */
[----:B---3--:R-:W-:Y:S01]  /*1270*/  LEA R10, R11, R2, 0x18 ;  /* 0x000000020b0a7211 */ /* 0x008fe200078ec0ff */
[----:B------:R-:W-:Y:S01]  /*1280*/  UMOV UR34, 0x80 ;  /* 0x0000008000227882 */ /* 0x000fe20000000000 */
[----:B------:R-:W-:Y:S01]  /*1290*/  SHF.L.U32 R2, R4, 0x1f, RZ ;  /* 0x0000001f04027819 */ /* 0x000fe200000006ff */
[----:B------:R-:W-:Y:S01]  /*12a0*/  UMOV UR33, UR17 ;  /* 0x0000001100217c82 */ /* 0x000fe20008000000 */
[----:B------:R1:W-:Y:S01]  /*12b0*/  UTMALDG.4D [UR16], [UR4], desc[UR6] ;  /* 0x00000610040075b4 */ /* 0x0003e20008019000 */
[----:B------:R-:W-:Y:S01]  /*12c0*/  IMAD R3, R5, 0x8, R10 ;  /* 0x0000000805037824 */ /* 0x000fe200078e020a */
[----:B------:R-:W-:Y:S01]  /*12d0*/  UMOV UR35, UR19 ;  /* 0x0000001300237c82 */ /* 0x000fe20008000000 */
[----:B------:R1:W-:Y:S01]  /*12e0*/  UTMALDG.4D [UR8], [UR4], desc[UR6] ;  /* 0x00000608040075b4 */ /* 0x0003e20008019000 */
[----:B------:R1:W-:Y:S01]  /*12f0*/  UTMALDG.4D [UR32], [UR4], desc[UR6] ;  /* 0x00000620040075b4 */ /* 0x0003e20008019000 */
[----:B------:R-:W2:Y:S02]  /*1300*/  SYNCS.PHASECHK.TRANS64.TRYWAIT P1, [R3+URZ+0x36020], R2 ;  /* 0x03602002030075a7 */ /* 0x000ea4000802017f */
[----:B-12---:R-:W-:Y:S05]  /*1310*/  @!P1 BRA `(.L_x_19) ;  /* 0x000000d400fc9947 */ /* 0x006fea0003800000 */
.L_x_84:
[----:B------:R-:W-:Y:S05]  /*1320*/  @P2 BRA `(.L_x_20) ;  /* 0x0000000000142947 */ /* 0x000fea0003800000 */
[----:B------:R-:W-:Y:S02]  /*1330*/  ISETP.NE.AND P1, PT, R12, RZ, PT ;  /* 0x000000ff0c00720c */ /* 0x000fe40003f25270 */
[----:B-1----:R-:W-:-:S04]  /*1340*/  MOV R2, 0xc000 ;  /* 0x0000c00000027802 */ /* 0x002fc80000000f00 */
[----:B------:R2:W-:Y:S07]  /*1350*/  SYNCS.ARRIVE.TRANS64 RZ, [R3+URZ+0x36000], R2 ;  /* 0x0360000203ff79a7 */ /* 0x0005ee000800003f */
[----:B------:R-:W-:Y:S05]  /*1360*/  @!P1 BRA `(.L_x_20) ;  /* 0x0000000000049947 */ /* 0x000fea0003800000 */
[----:B------:R-:W-:Y:S01]  /*1370*/  BPT.TRAP 0x1 ;  /* 0x000000040000795c */ /* 0x000fe20000300000 */
.L_x_20:
[----:B------:R-:W-:Y:S01]  /*1380*/  IMAD R10, R5, 0xc000, R10 ;  /* 0x0000c000050a7824 */ /* 0x000fe200078e020a */
[----:B------:R-:W-:Y:S01]  /*1390*/  R2UR UR17, R3 ;  /* 0x00000000031172ca */ /* 0x000fe200000e0000 */
[----:B------:R-:W-:Y:S01]  /*13a0*/  ULDC.64 UR4, c[0x0][0x198] ;  /* 0x0000660000047ab9 */ /* 0x000fe20000000a00 */
[----:B------:R-:W-:Y:S01]  /*13b0*/  R2UR UR19, R8 ;  /* 0x00000000081372ca */ /* 0x000fe200000e0000 */
        /* <DEDUP_REMOVED lines=11> */
[C---:B------:R-:W-:Y:S01]  /*1470*/  ISETP.NE.AND P1, PT, R5.reuse, 0x4, PT ;  /* 0x000000040500780c */ /* 0x040fe20003f25270 */
[----:B------:R-:W-:Y:S01]  /*1480*/  USHF.L.U32 UR19, UR19, 0x7, URZ ;  /* 0x0000000713137899 */ /* 0x000fe2000800063f */
[----:B------:R-:W-:Y:S01]  /*1490*/  IADD3 R8, R8, 0x1, RZ ;  /* 0x0000000108087810 */ /* 0x000fe20007ffe0ff */
[----:B------:R-:W-:Y:S01]  /*14a0*/  UIADD3 UR16, UR32, 0x6000, URZ ;  /* 0x0000600020107890 */ /* 0x000fe2000fffe03f */
[----:B-12---:R-:W-:Y:S01]  /*14b0*/  SEL R3, RZ, 0x1, P1 ;  /* 0x00000001ff037807 */ /* 0x006fe20000800000 */
[----:B------:R-:W-:Y:S01]  /*14c0*/  UIADD3 UR8, UR32, 0xa000, URZ ;  /* 0x0000a00020087890 */ /* 0x000fe2000fffe03f */
[----:B------:R-:W-:Y:S01]  /*14d0*/  SEL R5, R5, RZ, P1 ;  /* 0x000000ff05057207 */ /* 0x000fe20000800000 */
[----:B------:R-:W-:Y:S01]  /*14e0*/  UIADD3 UR32, UR32, 0xe000, URZ ;  /* 0x0000e00020207890 */ /* 0x000fe2000fffe03f */
[----:B------:R-:W-:Y:S01]  /*14f0*/  LOP3.LUT R4, R4, R3, RZ, 0x3c, !PT ;  /* 0x0000000304047212 */ /* 0x000fe200078e3cff */
        /* <DEDUP_REMOVED lines=8> */
[----:B------:R3:W-:Y:S01]  /*1580*/  UTMALDG.4D [UR8], [UR4], desc[UR6] ;  /* 0x00000608040075b4 */ /* 0x0007e20008019000 */
[----:B------:R3:W-:Y:S02]  /*1590*/  UTMALDG.4D [UR32], [UR4], desc[UR6] ;  /* 0x00000620040075b4 */ /* 0x0007e40008019000 */
[----:B---3--:R-:W-:Y:S01]  /*15a0*/  NOP ;  /* 0x0000000000007918 */ /* 0x008fe20000000000 */
.L_x_16:
[----:B------:R-:W-:-:S07]  /*15b0*/  IADD3 R7, R7, -0x4, RZ ;  /* 0xfffffffc07077810 */ /* 0x000fce0007ffe0ff */
.L_x_10:
[----:B------:R-:W-:Y:S05]  /*15c0*/  BSYNC B0 ;  /* 0x0000000000007941 */ /* 0x000fea0003800000 */
.L_x_9:
[----:B-12---:R-:W1:Y:S01]  /*15d0*/  S2R R3, SR_CgaCtaId ;  /* 0x0000000000037919 */ /* 0x006e620000008800 */
[----:B------:R-:W-:Y:S02]  /*15e0*/  MOV R2, 0x400 ;  /* 0x0000040000027802 */ /* 0x000fe40000000f00 */
[----:B------:R-:W-:Y:S02]  /*15f0*/  SHF.L.U32 R89, RZ, 0x1f, RZ ;  /* 0x0000001fff597819 */ /* 0x000fe400000006ff */
[----:B-1----:R-:W-:-:S04]  /*1600*/  LEA R2, R3, R2, 0x18 ;  /* 0x0000000203027211 */ /* 0x002fc800078ec0ff */
[----:B------:R-:W1:Y:S02]  /*1610*/  SYNCS.PHASECHK.TRANS64.TRYWAIT P1, [R2+URZ+0x36040], R89 ;  /* 0x03604059020075a7 */ /* 0x000e64000802017f */
[----:B-1----:R-:W-:Y:S05]  /*1620*/  @!P1 BRA `(.L_x_21) ;  /* 0x000000d4004c9947 */ /* 0x002fea0003800000 */
.L_x_85:
[----:B------:R-:W2:Y:S01]  /*1630*/  SYNCS.PHASECHK.TRANS64.TRYWAIT P1, [R2+URZ+0x36000], R89 ;  /* 0x03600059020075a7 */ /* 0x000ea2000802017f */
[----:B------:R-:W-:-:S04]  /*1640*/  SHF.R.S32.HI R3, RZ, 0x1f, R0 ;  /* 0x0000001fff037819 */ /* 0x000fc80000011400 */
[----:B------:R-:W-:-:S04]  /*1650*/  LEA.HI R3, R3, R0, RZ, 0x2 ;  /* 0x0000000003037211 */ /* 0x000fc800078f10ff */
[----:B------:R-:W-:-:S05]  /*1660*/  LOP3.LUT R3, R3, 0x7ffffffc, RZ, 0xc0, !PT ;  /* 0x7ffffffc03037812 */ /* 0x000fca00078ec0ff */
[----:B------:R-:W-:Y:S01]  /*1670*/  IMAD.IADD R184, R0, 0x1, -R3 ;  /* 0x0000000100b87824 */ /* 0x000fe200078e0a03 */
[----:B------:R-:W-:-:S04]  /*1680*/  MOV R3, RZ ;  /* 0x000000ff00037202 */ /* 0x000fc80000000f00 */
[----:B------:R-:W-:Y:S01]  /*1690*/  SHF.L.U32 R184, R184, 0x1, RZ ;  /* 0x00000001b8b87819 */ /* 0x000fe200000006ff */
[----:B--2---:R-:W-:Y:S06]  /*16a0*/  @!P1 BRA `(.L_x_22) ;  /* 0x000000d400409947 */ /* 0x004fec0003800000 */
.L_x_86:
[----:B------:R-:W-:Y:S05]  /*16b0*/  WARPSYNC.ALL ;  /* 0x0000000000007948 */ /* 0x000fea0003800000 */
[C---:B------:R-:W-:Y:S01]  /*16c0*/  R2UR UR23, R2.reuse ;  /* 0x00000000021772ca */ /* 0x040fe200000e0000 */
[----:B------:R-:W-:Y:S01]  /*16d0*/  WARPGROUP.ARRIVE ;  /* 0x00000000000079c5 */ /* 0x000fe20000000000 */
[----:B------:R-:W-:Y:S01]  /*16e0*/  R2UR UR4, R2 ;  /* 0x00000000020472ca */ /* 0x000fe200000e0000 */
[----:B------:R-:W-:Y:S01]  /*16f0*/  UMOV UR7, 0x40000040 ;  /* 0x4000004000077882 */ /* 0x000fe20000000000 */
[----:B------:R-:W-:Y:S01]  /*1700*/  UMOV UR31, 0x40000040 ;  /* 0x40000040001f7882 */ /* 0x000fe20000000000 */
[----:B------:R-:W-:Y:S01]  /*1710*/  UMOV UR29, UR7 ;  /* 0x00000007001d7c82 */ /* 0x000fe20008000000 */
[----:B------:R-:W-:Y:S01]  /*1720*/  MOV R187, UR7 ;  /* 0x0000000700bb7c02 */ /* 0x000fe20008000f00 */
[----:B------:R-:W-:Y:S01]  /*1730*/  UMOV UR7, 0x40000040 ;  /* 0x4000004000077882 */ /* 0x000fe20000000000 */
[----:B------:R-:W-:Y:S01]  /*1740*/  UMOV UR11, 0x40000040 ;  /* 0x40000040000b7882 */ /* 0x000fe20000000000 */
[----:B------:R-:W-:Y:S01]  /*1750*/  UMOV UR9, UR7 ;  /* 0x0000000700097c82 */ /* 0x000fe20008000000 */
[----:B------:R-:W-:Y:S01]  /*1760*/  MOV R21, UR7 ;  /* 0x0000000700157c02 */ /* 0x000fe20008000f00 */
[----:B------:R-:W-:Y:S01]  /*1770*/  UMOV UR7, 0x40000040 ;  /* 0x4000004000077882 */ /* 0x000fe20000000000 */
[----:B------:R-:W-:Y:S01]  /*1780*/  UMOV UR57, 0x40000040 ;  /* 0x4000004000397882 */ /* 0x000fe20000000000 */
[----:B------:R-:W-:Y:S01]  /*1790*/  UIADD3 UR23, UR23, 0x6000, URZ ;  /* 0x0000600017177890 */ /* 0x000fe2000fffe03f */
[----:B------:R-:W-:Y:S01]  /*17a0*/  MOV R19, UR7 ;  /* 0x0000000700137c02 */ /* 0x000fe20008000f00 */
[----:B------:R-:W-:Y:S01]  /*17b0*/  USHF.R.U32.HI UR4, URZ, 0x4, UR4 ;  /* 0x000000043f047899 */ /* 0x000fe20008011604 */
[C---:B------:R-:W-:Y:S01]  /*17c0*/  VIADD R17, R184.reuse, 0x1 ;  /* 0x00000001b8117836 */ /* 0x040fe20000000000 */
[----:B------:R-:W-:Y:S01]  /*17d0*/  USHF.R.U32.HI UR23, URZ, 0x4, UR23 ;  /* 0x000000043f177899 */ /* 0x000fe20008011617 */
[C---:B------:R-:W-:Y:S01]  /*17e0*/  IADD3 R22, R184.reuse, 0x8, RZ ;  /* 0x00000008b8167810 */ /* 0x040fe20007ffe0ff */
[----:B------:R-:W-:Y:S01]  /*17f0*/  ULOP3.LUT UR4, UR4, 0x3fff, URZ, 0xc0, !UPT ;  /* 0x00003fff04047892 */ /* 0x000fe2000f8ec03f */
[C---:B------:R-:W-:Y:S01]  /*1800*/  IADD3 R90, R184.reuse, 0x59, RZ ;  /* 0x00000059b85a7810 */ /* 0x040fe20007ffe0ff */
[----:B------:R-:W-:Y:S01]  /*1810*/  ULOP3.LUT UR23, UR23, 0x3fff, URZ, 0xc0, !UPT ;  /* 0x00003fff17177892 */ /* 0x000fe2000f8ec03f */
[----:B------:R-:W-:Y:S01]  /*1820*/  IADD3 R91, R184, 0x71, RZ ;  /* 0x00000071b85b7810 */ /* 0x000fe20007ffe0ff */
[----:B------:R-:W-:-:S02]  /*1830*/  ULOP3.LUT UR4, UR4, 0x10000, URZ, 0xfc, !UPT ;  /* 0x0001000004047892 */ /* 0x000fc4000f8efc3f */
[----:B------:R-:W-:Y:S02]  /*1840*/  ULOP3.LUT UR30, UR23, 0x10000, URZ, 0xfc, !UPT ;  /* 0x00010000171e7892 */ /* 0x000fe4000f8efc3f */
[----:B------:R-:W-:Y:S02]  /*1850*/  UIADD3 UR5, UR4, 0x2, URZ ;  /* 0x0000000204057890 */ /* 0x000fe4000fffe03f */
[----:B------:R-:W-:Y:S01]  /*1860*/  UIADD3 UR10, UR30, 0x2, URZ ;  /* 0x000000021e0a7890 */ /* 0x000fe2000fffe03f */
[----:B------:R-:W-:Y:S01]  /*1870*/  UMOV UR6, UR4 ;  /* 0x0000000400067c82 */ /* 0x000fe20008000000 */
[----:B------:R-:W-:Y:S01]  /*1880*/  UIADD3 UR56, UR4, 0x204, URZ ;  /* 0x0000020404387890 */ /* 0x000fe2000fffe03f */
[----:B------:R-:W-:Y:S01]  /*1890*/  MOV R186, UR6 ;  /* 0x0000000600ba7c02 */ /* 0x000fe20008000f00 */
[----:B------:R-:W-:Y:S01]  /*18a0*/  UMOV UR28, UR6 ;  /* 0x00000006001c7c82 */ /* 0x000fe20008000000 */
[----:B------:R-:W-:Y:S01]  /*18b0*/  UMOV UR6, UR5 ;  /* 0x0000000500067c82 */ /* 0x000fe20008000000 */
[----:B------:R-:W-:Y:S01]  /*18c0*/  HGMMA.64x128x16.F32.BF16 R24, gdesc[UR28], RZ, !UPT, gsb0 ;  /* 0x01e000001c1879f0 */ /* 0x000fe2000c0018ff */
[----:B------:R-:W-:Y:S01]  /*18d0*/  UMOV UR8, UR6 ;  /* 0x0000000600087c82 */ /* 0x000fe20008000000 */
[----:B------:R-:W-:Y:S01]  /*18e0*/  UIADD3 UR5, UR4, 0x4, URZ ;  /* 0x0000000404057890 */ /* 0x000fe2000fffe03f */
[----:B------:R-:W-:Y:S01]  /*18f0*/  IMAD.U32 R20, RZ, RZ, UR6 ;  /* 0x00000006ff147e24 */ /* 0x000fe2000f8e00ff */
[----:B------:R-:W-:Y:S01]  /*1900*/  UIADD3 UR58, UR30, 0x404, URZ ;  /* 0x000004041e3a7890 */ /* 0x000fe2000fffe03f */
[----:B------:R-:W-:Y:S01]  /*1910*/  UMOV UR59, 0x40000040 ;  /* 0x40000040003b7882 */ /* 0x000fe20000000000 */
[----:B------:R-:W-:-:S03]  /*1920*/  UIADD3 UR52, UR4, 0x206, URZ ;  /* 0x0000020604347890 */ /* 0x000fc6000fffe03f */
[----:B------:R-:W-:Y:S01]  /*1930*/  UMOV UR6, UR5 ;  /* 0x0000000500067c82 */ /* 0x000fe20008000000 */
[----:B------:R-:W-:Y:S01]  /*1940*/  UIADD3 UR5, UR4, 0x6, URZ ;  /* 0x0000000604057890 */ /* 0x000fe2000fffe03f */
[----:B------:R-:W-:Y:S01]  /*1950*/  MOV R18, UR6 ;  /* 0x0000000600127c02 */ /* 0x000fe20008000f00 */
[----:B------:R-:W-:Y:S01]  /*1960*/  UIADD3 UR54, UR30, 0x406, URZ ;  /* 0x000004061e367890 */ /* 0x000fe2000fffe03f */
[----:B------:R-:W-:Y:S01]  /*1970*/  UMOV UR53, 0x40000040 ;  /* 0x4000004000357882 */ /* 0x000fe20000000000 */
[----:B------:R-:W-:Y:S01]  /*1980*/  UMOV UR55, 0x40000040 ;  /* 0x4000004000377882 */ /* 0x000fe20000000000 */
[----:B------:R-:W-:Y:S02]  /*1990*/  UIADD3 UR48, UR4, 0x400, URZ ;  /* 0x0000040004307890 */ /* 0x000fe4000fffe03f */
[----:B------:R-:W-:Y:S01]  /*19a0*/  UIADD3 UR50, UR30, 0x800, URZ ;  /* 0x000008001e327890 */ /* 0x000fe2000fffe03f */
[----:B------:R-:W-:Y:S01]  /*19b0*/  UMOV UR49, 0x40000040 ;  /* 0x4000004000317882 */ /* 0x000fe20000000000 */
[----:B------:R-:W-:Y:S01]  /*19c0*/  UMOV UR51, 0x40000040 ;  /* 0x4000004000337882 */ /* 0x000fe20000000000 */
[----:B------:R-:W-:-:S02]  /*19d0*/  UIADD3 UR44, UR4, 0x402, URZ ;  /* 0x00000402042c7890 */ /* 0x000fc4000fffe03f */
[----:B------:R-:W-:Y:S01]  /*19e0*/  UIADD3 UR46, UR30, 0x802, URZ ;  /* 0x000008021e2e7890 */ /* 0x000fe2000fffe03f */
[----:B------:R-:W-:Y:S01]  /*19f0*/  UMOV UR45, 0x40000040 ;  /* 0x40000040002d7882 */ /* 0x000fe20000000000 */
[----:B------:R-:W-:Y:S01]  /*1a00*/  UMOV UR47, 0x40000040 ;  /* 0x40000040002f7882 */ /* 0x000fe20000000000 */
[----:B------:R-:W-:Y:S02]  /*1a10*/  UIADD3 UR40, UR4, 0x404, URZ ;  /* 0x0000040404287890 */ /* 0x000fe4000fffe03f */
[----:B------:R-:W-:Y:S01]  /*1a20*/  UIADD3 UR42, UR30, 0x804, URZ ;  /* 0x000008041e2a7890 */ /* 0x000fe2000fffe03f */
[----:B------:R-:W-:Y:S01]  /*1a30*/  UMOV UR41, 0x40000040 ;  /* 0x4000004000297882 */ /* 0x000fe20000000000 */
[----:B------:R-:W-:Y:S01]  /*1a40*/  UMOV UR43, 0x40000040 ;  /* 0x40000040002b7882 */ /* 0x000fe20000000000 */
[----:B------:R-:W-:Y:S01]  /*1a50*/  ULDC UR13, c[0x0][0x604] ;  /* 0x00018100000d7ab9 */ /* 0x000fe20000000800 */
        /* <DEDUP_REMOVED lines=23> */
[----:B------:R-:W-:-:S02]  /*1bd0*/  WARPGROUP.DEPBAR.LE gsb0, 0x0 ;  /* 0x00008000000079c5 */ /* 0x000fc40000010000 */
[----:B------:R-:W-:-:S06]  /*1be0*/  WARPGROUP.ARRIVE ;  /* 0x00000000000079c5 */ /* 0x000fcc0000000000 */
[----:B------:R-:W-:Y:S01]  /*1bf0*/  HGMMA.64x128x16.F32.BF16 R24, gdesc[UR8], R24, gsb0 ;  /* 0x01e00000081879f0 */ /* 0x000fe20008001818 */
[----:B------:R-:W-:Y:S01]  /*1c00*/  UIADD3 UR10, UR30, 0x4, URZ ;  /* 0x000000041e0a7890 */ /* 0x000fe2000fffe03f */
[----:B------:R-:W-:Y:S01]  /*1c10*/  UMOV UR8, UR6 ;  /* 0x0000000600087c82 */ /* 0x000fe20008000000 */
[----:B------:R-:W-:Y:S01]  /*1c20*/  UMOV UR9, UR7 ;  /* 0x0000000700097c82 */ /* 0x000fe20008000000 */
[----:B------:R-:W-:Y:S01]  /*1c30*/  UMOV UR11, 0x40000040 ;  /* 0x40000040000b7882 */ /* 0x000fe20000000000 */
[----:B------:R-:W-:Y:S01]  /*1c40*/  UMOV UR6, UR5 ;  /* 0x0000000500067c82 */ /* 0x000fe20008000000 */
[----:B------:R-:W-:Y:S01]  /*1c50*/  UMOV UR7, 0x40000040 ;  /* 0x4000004000077882 */ /* 0x000fe20000000000 */
[----:B------:R-:W-:Y:S01]  /*1c60*/  UIADD3 UR5, UR4, 0x200, URZ ;  /* 0x0000020004057890 */ /* 0x000fe2000fffe03f */
[----:B------:R-:W-:Y:S01]  /*1c70*/  MOV R14, UR6 ;  /* 0x00000006000e7c02 */ /* 0x000fe20008000f00 */
[----:B------:R-:W-:Y:S01]  /*1c80*/  IMAD.U32 R15, RZ, RZ, UR7 ;  /* 0x00000007ff0f7e24 */ /* 0x000fe2000f8e00ff */
        /* <DEDUP_REMOVED lines=11> */
[----:B------:R-:W-:Y:S01]  /*1d40*/  UIADD3 UR4, UR4, 0x406, URZ ;  /* 0x0000040604047890 */ /* 0x000fe2000fffe03f */
[----:B------:R-:W-:Y:S01]  /*1d50*/  MOV R13, UR7 ;  /* 0x00000007000d7c02 */ /* 0x000fe20008000f00 */
        /* <DEDUP_REMOVED lines=9> */
[----:B------:R-:W-:Y:S01]  /*1df0*/  MOV R10, UR6 ;  /* 0x00000006000a7c02 */ /* 0x000fe20008000f00 */
[----:B------:R-:W-:Y:S01]  /*1e00*/  UMOV UR5, 0x40000040 ;  /* 0x4000004000057882 */ /* 0x000fe20000000000 */
        /* <DEDUP_REMOVED lines=8> */
[----:B------:R-:W-:Y:S01]  /*1e90*/  UIADD3 UR6, UR30, 0x806, URZ ;  /* 0x000008061e067890 */ /* 0x000fe2000fffe03f */
[----:B------:R-:W-:Y:S01]  /*1ea0*/  UMOV UR7, 0x40000040 ;  /* 0x4000004000077882 */ /* 0x000fe20000000000 */
[----:B------:R-:W-:Y:S02]  /*1eb0*/  WARPGROUP.DEPBAR.LE gsb0, 0x0 ;  /* 0x00008000000079c5 */ /* 0x000fe40000010000 */
[----:B------:R-:W-:-:S06]  /*1ec0*/  WARPGROUP.ARRIVE ;  /* 0x00000000000079c5 */ /* 0x000fcc0000000000 */
[----:B------:R-:W-:Y:S01]  /*1ed0*/  HGMMA.64x128x16.F32.BF16 R24, gdesc[UR8], R24, gsb0 ;  /* 0x01e00000081879f0 */ /* 0x000fe20008001818 */
[----:B------:R-:W-:Y:S01]  /*1ee0*/  ULDC UR10, c[0x0][0x604] ;  /* 0x00018100000a7ab9 */ /* 0x000fe20000000800 */
[----:B------:R-:W-:Y:S01]  /*1ef0*/  ULDC UR11, c[0x0][0x604] ;  /* 0x00018100000b7ab9 */ /* 0x000fe20000000800 */
[----:B------:R-:W-:Y:S01]  /*1f00*/  ULDC UR9, c[0x0][0x604] ;  /* 0x0001810000097ab9 */ /* 0x000fe20000000800 */
[----:B------:R-:W-:Y:S01]  /*1f10*/  ULDC UR8, c[0x0][0x604] ;  /* 0x0001810000087ab9 */ /* 0x000fe20000000800 */
[----:B------:R-:W-:Y:S02]  /*1f20*/  WARPGROUP.DEPBAR.LE gsb0, 0x0 ;  /* 0x00008000000079c5 */ /* 0x000fe40000010000 */
[----:B------:R-:W-:-:S06]  /*1f30*/  WARPGROUP.ARRIVE ;  /* 0x00000000000079c5 */ /* 0x000fcc0000000000 */
[----:B------:R-:W-:Y:S03]  /*1f40*/  HGMMA.64x128x16.F32.BF16 R24, gdesc[UR56], R24, gsb0 ;  /* 0x01e00000381879f0 */ /* 0x000fe60008001818 */
[----:B------:R-:W-:Y:S02]  /*1f50*/  WARPGROUP.DEPBAR.LE gsb0, 0x0 ;  /* 0x00008000000079c5 */ /* 0x000fe40000010000 */
[----:B------:R-:W-:-:S07]  /*1f60*/  WARPGROUP.ARRIVE ;  /* 0x00000000000079c5 */ /* 0x000fce0000000000 */
        /* <DEDUP_REMOVED lines=12> */
[----:B------:R-:W-:Y:S01]  /*2030*/  HGMMA.64x128x16.F32.BF16 R24, gdesc[UR4], R24, gsb0 ;  /* 0x01e00000041879f0 */ /* 0x000fe20008001818 */
[----:B------:R-:W-:Y:S01]  /*2040*/  ULDC UR6, c[0x0][0x28c] ;  /* 0x0000a30000067ab9 */ /* 0x000fe20000000800 */
[----:B------:R-:W-:Y:S01]  /*2050*/  ULDC UR7, c[0x0][0x28c] ;  /* 0x0000a30000077ab9 */ /* 0x000fe20000000800 */
[----:B------:R-:W-:Y:S01]  /*2060*/  ISETP.GE.AND P6, PT, R17, UR6, PT ;  /* 0x0000000611007c0c */ /* 0x000fe2000bfc6270 */
[----:B------:R-:W-:Y:S01]  /*2070*/  ULDC UR6, c[0x0][0x28c] ;  /* 0x0000a30000067ab9 */ /* 0x000fe20000000800 */
[----:B------:R-:W-:Y:S02]  /*2080*/  IADD3 R17, R184, 0x9, RZ ;  /* 0x00000009b8117810 */ /* 0x000fe40007ffe0ff */
[----:B------:R-:W-:Y:S01]  /*2090*/  ISETP.GE.AND P1, PT, R22, UR7, PT ;  /* 0x0000000716007c0c */ /* 0x000fe2000bf26270 */
[----:B------:R-:W-:Y:S01]  /*20a0*/  ULDC UR7, c[0x0][0x28c] ;  /* 0x0000a30000077ab9 */ /* 0x000fe20000000800 */
[----:B------:R-:W-:Y:S01]  /*20b0*/  ISETP.GE.AND P2, PT, R17, UR6, PT ;  /* 0x0000000611007c0c */ /* 0x000fe2000bf46270 */
[----:B------:R-:W-:Y:S01]  /*20c0*/  ULDC UR6, c[0x0][0x28c] ;  /* 0x0000a30000067ab9 */ /* 0x000fe20000000800 */
[----:B------:R-:W-:-:S02]  /*20d0*/  IADD3 R17, R184, 0x11, RZ ;  /* 0x00000011b8117810 */ /* 0x000fc40007ffe0ff */
[C---:B------:R-:W-:Y:S02]  /*20e0*/  IADD3 R22, R184.reuse, 0x10, RZ ;  /* 0x00000010b8167810 */ /* 0x040fe40007ffe0ff */
[----:B------:R-:W-:Y:S01]  /*20f0*/  ISETP.GE.AND P4, PT, R17, UR6, PT ;  /* 0x0000000611007c0c */ /* 0x000fe2000bf86270 */
[----:B------:R-:W-:Y:S01]  /*2100*/  ULDC UR6, c[0x0][0x28c] ;  /* 0x0000a30000067ab9 */ /* 0x000fe20000000800 */
[----:B------:R-:W-:Y:S02]  /*2110*/  IADD3 R17, R184, 0x19, RZ ;  /* 0x00000019b8117810 */ /* 0x000fe40007ffe0ff */
[----:B------:R-:W-:Y:S01]  /*2120*/  ISETP.GE.AND P3, PT, R22, UR7, PT ;  /* 0x0000000716007c0c */ /* 0x000fe2000bf66270 */
[----:B------:R-:W-:Y:S01]  /*2130*/  VIADD R22, R184, 0x18 ;  /* 0x00000018b8167836 */ /* 0x000fe20000000000 */
[----:B------:R-:W-:-:S04]  /*2140*/  ULDC UR7, c[0x0][0x28c] ;  /* 0x0000a30000077ab9 */ /* 0x000fc80000000800 */
[----:B------:R-:W-:Y:S01]  /*2150*/  ISETP.GE.AND P5, PT, R22, UR7, PT ;  /* 0x0000000716007c0c */ /* 0x000fe2000bfa6270 */
[----:B------:R-:W-:Y:S01]  /*2160*/  ULDC UR7, c[0x0][0x28c] ;  /* 0x0000a30000077ab9 */ /* 0x000fe20000000800 */
[C---:B------:R-:W-:Y:S01]  /*2170*/  IADD3 R22, R184.reuse, 0x58, RZ ;  /* 0x00000058b8167810 */ /* 0x040fe20007ffe0ff */
[----:B------:R-:W-:Y:S02]  /*2180*/  WARPGROUP.DEPBAR.LE gsb0, 0x0 ;  /* 0x00008000000079c5 */ /* 0x000fe40000010000 */
[----:B------:R-:W-:Y:S02]  /*2190*/  FSEL R25, R25, -INF , !P6 ;  /* 0xff80000019197808 */ /* 0x000fe40007000000 */
[----:B------:R-:W-:Y:S02]  /*21a0*/  FSEL R27, R27, -INF , !P6 ;  /* 0xff8000001b1b7808 */ /* 0x000fe40007000000 */
[----:B------:R-:W-:Y:S01]  /*21b0*/  ISETP.GE.AND P6, PT, R17, UR6, PT ;  /* 0x0000000611007c0c */ /* 0x000fe2000bfc6270 */
[----:B------:R-:W-:Y:S01]  /*21c0*/  ULDC UR6, c[0x0][0x28c] ;  /* 0x0000a30000067ab9 */ /* 0x000fe20000000800 */
[----:B------:R-:W-:-:S02]  /*21d0*/  IADD3 R17, R184, 0x20, RZ ;  /* 0x00000020b8117810 */ /* 0x000fc40007ffe0ff */
[----:B------:R-:W-:Y:S02]  /*21e0*/  FSEL R28, R28, -INF , !P1 ;  /* 0xff8000001c1c7808 */ /* 0x000fe40004800000 */
[----:B------:R-:W-:Y:S02]  /*21f0*/  FSEL R30, R30, -INF , !P1 ;  /* 0xff8000001e1e7808 */ /* 0x000fe40004800000 */
[----:B------:R-:W-:Y:S01]  /*2200*/  ISETP.GE.AND P1, PT, R17, UR6, PT ;  /* 0x0000000611007c0c */ /* 0x000fe2000bf26270 */
[----:B------:R-:W-:Y:S01]  /*2210*/  ULDC UR6, c[0x0][0x28c] ;  /* 0x0000a30000067ab9 */ /* 0x000fe20000000800 */
[----:B------:R-:W-:Y:S02]  /*2220*/  IADD3 R17, R184, 0x21, RZ ;  /* 0x00000021b8117810 */ /* 0x000fe40007ffe0ff */
[----:B------:R-:W-:Y:S02]  /*2230*/  FSEL R29, R29, -INF , !P2 ;  /* 0xff8000001d1d7808 */ /* 0x000fe40005000000 */
[----:B------:R-:W-:-:S02]  /*2240*/  FSEL R31, R31, -INF , !P2 ;  /* 0xff8000001f1f7808 */ /* 0x000fc40005000000 */
[----:B------:R-:W-:Y:S01]  /*2250*/  ISETP.GE.AND P2, PT, R17, UR6, PT ;  /* 0x0000000611007c0c */ /* 0x000fe2000bf46270 */
[----:B------:R-:W-:Y:S01]  /*2260*/  ULDC UR6, c[0x0][0x28c] ;  /* 0x0000a30000067ab9 */ /* 0x000fe20000000800 */
[----:B------:R-:W-:Y:S02]  /*2270*/  IADD3 R17, R184, 0x28, RZ ;  /* 0x00000028b8117810 */ /* 0x000fe40007ffe0ff */
[----:B------:R-:W-:Y:S02]  /*2280*/  FSEL R32, R32, -INF , !P3 ;  /* 0xff80000020207808 */ /* 0x000fe40005800000 */
[----:B------:R-:W-:Y:S02]  /*2290*/  FSEL R34, R34, -INF , !P3 ;  /* 0xff80000022227808 */ /* 0x000fe40005800000 */
[----:B------:R-:W-:Y:S01]  /*22a0*/  ISETP.GE.AND P3, PT, R17, UR6, PT ;  /* 0x0000000611007c0c */ /* 0x000fe2000bf66270 */
[----:B------:R-:W-:Y:S01]  /*22b0*/  VIADD R17, R184, 0x29 ;  /* 0x00000029b8117836 */ /* 0x000fe20000000000 */
[----:B------:R-:W-:Y:S01]  /*22c0*/  ULDC UR6, c[0x0][0x28c] ;  /* 0x0000a30000067ab9 */ /* 0x000fe20000000800 */
[----:B------:R-:W-:-:S02]  /*22d0*/  FSEL R33, R33, -INF , !P4 ;  /* 0xff80000021217808 */ /* 0x000fc40006000000 */
[----:B------:R-:W-:Y:S02]  /*22e0*/  FSEL R35, R35, -INF , !P4 ;  /* 0xff80000023237808 */ /* 0x000fe40006000000 */
[----:B------:R-:W-:Y:S01]  /*22f0*/  ISETP.GE.AND P4, PT, R17, UR6, PT ;  /* 0x0000000611007c0c */ /* 0x000fe2000bf86270 */
[----:B------:R-:W-:Y:S01]  /*2300*/  ULDC UR6, c[0x0][0x28c] ;  /* 0x0000a30000067ab9 */ /* 0x000fe20000000800 */
[----:B------:R-:W-:Y:S02]  /*2310*/  IADD3 R17, R184, 0x30, RZ ;  /* 0x00000030b8117810 */ /* 0x000fe40007ffe0ff */
        /* <DEDUP_REMOVED lines=14> */
[C---:B------:R-:W-:Y:S02]  /*2400*/  IADD3 R17, R184.reuse, 0x39, RZ ;  /* 0x00000039b8117810 */ /* 0x040fe40007ffe0ff */
        /* <DEDUP_REMOVED lines=9> */
[C---:B------:R-:W-:Y:S02]  /*24a0*/  IADD3 R17, R184.reuse, 0x41, RZ ;  /* 0x00000041b8117810 */ /* 0x040fe40007ffe0ff */
        /* <DEDUP_REMOVED lines=18> */
[----:B------:R-:W-:Y:S01]  /*25d0*/  ULDC UR6, c[0x0][0x28c] ;  /* 0x0000a30000067ab9 */ /* 0x000fe20000000800 */
[----:B------:R-:W-:Y:S01]  /*25e0*/  FSEL R53, R53, -INF , !P2 ;  /* 0xff80000035357808 */ /* 0x000fe20005000000 */
[----:B------:R-:W-:Y:S01]  /*25f0*/  VIADD R17, R184, 0x51 ;  /* 0x00000051b8117836 */ /* 0x000fe20000000000 */
[----:B------:R-:W-:-:S02]  /*2600*/  FSEL R55, R55, -INF , !P2 ;  /* 0xff80000037377808 */ /* 0x000fc40005000000 */
[----:B------:R-:W-:Y:S01]  /*2610*/  ISETP.GE.AND P2, PT, R184, UR6, PT ;  /* 0x00000006b8007c0c */ /* 0x000fe2000bf46270 */
[----:B------:R-:W-:Y:S01]  /*2620*/  ULDC UR6, c[0x0][0x28c] ;  /* 0x0000a30000067ab9 */ /* 0x000fe20000000800 */
[----:B------:R-:W-:Y:S02]  /*2630*/  FSEL R56, R56, -INF , !P3 ;  /* 0xff80000038387808 */ /* 0x000fe40005800000 */
[----:B------:R-:W-:Y:S02]  /*2640*/  FSEL R24, R24, -INF , !P2 ;  /* 0xff80000018187808 */ /* 0x000fe40005000000 */
[----:B------:R-:W-:Y:S02]  /*2650*/  FSEL R58, R58, -INF , !P3 ;  /* 0xff8000003a3a7808 */ /* 0x000fe40005800000 */
[----:B------:R-:W-:Y:S01]  /*2660*/  ISETP.GE.AND P3, PT, R17, UR7, PT ;  /* 0x0000000711007c0c */ /* 0x000fe2000bf66270 */
[----:B------:R-:W-:Y:S01]  /*2670*/  ULDC UR7, c[0x0][0x604] ;  /* 0x0001810000077ab9 */ /* 0x000fe20000000800 */
[----:B------:R-:W-:-:S02]  /*2680*/  FSEL R26, R26, -INF , !P2 ;  /* 0xff8000001a1a7808 */ /* 0x000fc40005000000 */
[----:B------:R-:W-:Y:S02]  /*2690*/  FMNMX R17, R24, R25, !PT ;  /* 0x0000001918117209 */ /* 0x000fe40007800000 */
[----:B------:R-:W-:Y:S02]  /*26a0*/  FMNMX R23, R26, R27, !PT ;  /* 0x0000001b1a177209 */ /* 0x000fe40007800000 */
[----:B------:R-:W-:Y:S01]  /*26b0*/  ISETP.GE.AND P2, PT, R22, UR6, PT ;  /* 0x0000000616007c0c */ /* 0x000fe2000bf46270 */
[----:B------:R-:W-:Y:S01]  /*26c0*/  ULDC UR6, c[0x0][0x28c] ;  /* 0x0000a30000067ab9 */ /* 0x000fe20000000800 */
[----:B------:R-:W-:Y:S02]  /*26d0*/  FMNMX R22, R28, R17, !PT ;  /* 0x000000111c167209 */ /* 0x000fe40007800000 */
[----:B------:R-:W-:Y:S02]  /*26e0*/  FMNMX R88, R30, R23, !PT ;  /* 0x000000171e587209 */ /* 0x000fe40007800000 */
[----:B------:R-:W-:-:S02]  /*26f0*/  FMNMX R17, R29, R22, !PT ;  /* 0x000000161d117209 */ /* 0x000fc40007800000 */
[----:B------:R-:W-:Y:S02]  /*2700*/  FMNMX R23, R31, R88, !PT ;  /* 0x000000581f177209 */ /* 0x000fe40007800000 */
[----:B------:R-:W-:Y:S02]  /*2710*/  FMNMX R22, R32, R17, !PT ;  /* 0x0000001120167209 */ /* 0x000fe40007800000 */
[----:B------:R-:W-:Y:S02]  /*2720*/  FMNMX R88, R34, R23, !PT ;  /* 0x0000001722587209 */ /* 0x000fe40007800000 */
        /* <DEDUP_REMOVED lines=13> */
[----:B------:R-:W-:Y:S02]  /*2800*/  FSEL R57, R57, -INF , !P4 ;  /* 0xff80000039397808 */ /* 0x000fe40006000000 */
[----:B------:R-:W-:-:S02]  /*2810*/  FSEL R59, R59, -INF , !P4 ;  /* 0xff8000003b3b7808 */ /* 0x000fc40006000000 */
[----:B------:R-:W-:Y:S02]  /*2820*/  FMNMX R23, R47, R88, !PT ;  /* 0x000000582f177209 */ /* 0x000fe40007800000 */
[----:B------:R-:W-:Y:S01]  /*2830*/  ISETP.GE.AND P4, PT, R90, UR6, PT ;  /* 0x000000065a007c0c */ /* 0x000fe2000bf86270 */
[----:B------:R-:W-:Y:S01]  /*2840*/  ULDC UR6, c[0x0][0x28c] ;  /* 0x0000a30000067ab9 */ /* 0x000fe20000000800 */
[----:B------:R-:W-:Y:S02]  /*2850*/  FMNMX R22, R48, R17, !PT ;  /* 0x0000001130167209 */ /* 0x000fe40007800000 */
[----:B------:R-:W-:Y:S02]  /*2860*/  IADD3 R90, R184, 0x60, RZ ;  /* 0x00000060b85a7810 */ /* 0x000fe40007ffe0ff */
[----:B------:R-:W-:Y:S02]  /*2870*/  FMNMX R88, R50, R23, !PT ;  /* 0x0000001732587209 */ /* 0x000fe40007800000 */
[----:B------:R-:W-:-:S02]  /*2880*/  FSEL R60, R60, -INF , !P5 ;  /* 0xff8000003c3c7808 */ /* 0x000fc40006800000 */
[----:B------:R-:W-:Y:S02]  /*2890*/  FSEL R62, R62, -INF , !P5 ;  /* 0xff8000003e3e7808 */ /* 0x000fe40006800000 */
[----:B------:R-:W-:Y:S02]  /*28a0*/  FMNMX R17, R49, R22, !PT ;  /* 0x0000001631117209 */ /* 0x000fe40007800000 */
[----:B------:R-:W-:Y:S01]  /*28b0*/  ISETP.GE.AND P5, PT, R90, UR6, PT ;  /* 0x000000065a007c0c */ /* 0x000fe2000bfa6270 */
[----:B------:R-:W-:Y:S01]  /*28c0*/  ULDC UR6, c[0x0][0x28c] ;  /* 0x0000a30000067ab9 */ /* 0x000fe20000000800 */
[----:B------:R-:W-:Y:S02]  /*28d0*/  IADD3 R90, R184, 0x61, RZ ;  /* 0x00000061b85a7810 */ /* 0x000fe40007ffe0ff */
[----:B------:R-:W-:Y:S02]  /*28e0*/  FMNMX R23, R51, R88, !PT ;  /* 0x0000005833177209 */ /* 0x000fe40007800000 */
[----:B------:R-:W-:-:S02]  /*28f0*/  FMNMX R22, R52, R17, !PT ;  /* 0x0000001134167209 */ /* 0x000fc40007800000 */
[----:B------:R-:W-:Y:S02]  /*2900*/  FSEL R61, R61, -INF , !P6 ;  /* 0xff8000003d3d7808 */ /* 0x000fe40007000000 */
[----:B------:R-:W-:Y:S02]  /*2910*/  FSEL R63, R63, -INF , !P6 ;  /* 0xff8000003f3f7808 */ /* 0x000fe40007000000 */
[----:B------:R-:W-:Y:S01]  /*2920*/  ISETP.GE.AND P6, PT, R90, UR6, PT ;  /* 0x000000065a007c0c */ /* 0x000fe2000bfc6270 */
[----:B------:R-:W-:Y:S01]  /*2930*/  VIADD R90, R184, 0x68 ;  /* 0x00000068b85a7836 */ /* 0x000fe20000000000 */
[----:B------:R-:W-:Y:S01]  /*2940*/  FMNMX R88, R54, R23, !PT ;  /* 0x0000001736587209 */ /* 0x000fe20007800000 */
[----:B------:R-:W-:Y:S01]  /*2950*/  ULDC UR6, c[0x0][0x28c] ;  /* 0x0000a30000067ab9 */ /* 0x000fe20000000800 */
[----:B------:R-:W-:Y:S02]  /*2960*/  FMNMX R17, R53, R22, !PT ;  /* 0x0000001635117209 */ /* 0x000fe40007800000 */
[----:B------:R-:W-:-:S02]  /*2970*/  FSEL R64, R64, -INF , !P1 ;  /* 0xff80000040407808 */ /* 0x000fc40004800000 */
[----:B------:R-:W-:Y:S02]  /*2980*/  FSEL R66, R66, -INF , !P1 ;  /* 0xff80000042427808 */ /* 0x000fe40004800000 */
[----:B------:R-:W-:Y:S02]  /*2990*/  FMNMX R23, R55, R88, !PT ;  /* 0x0000005837177209 */ /* 0x000fe40007800000 */
[----:B------:R-:W-:Y:S01]  /*29a0*/  ISETP.GE.AND P1, PT, R90, UR6, PT ;  /* 0x000000065a007c0c */ /* 0x000fe2000bf26270 */
[----:B------:R-:W-:Y:S01]  /*29b0*/  ULDC UR6, c[0x0][0x28c] ;  /* 0x0000a30000067ab9 */ /* 0x000fe20000000800 */
[----:B------:R-:W-:Y:S02]  /*29c0*/  FMNMX R22, R56, R17, !PT ;  /* 0x0000001138167209 */ /* 0x000fe40007800000 */
[----:B------:R-:W-:Y:S02]  /*29d0*/  IADD3 R90, R184, 0x69, RZ ;  /* 0x00000069b85a7810 */ /* 0x000fe40007ffe0ff */
[----:B------:R-:W-:-:S02]  /*29e0*/  FMNMX R88, R58, R23, !PT ;  /* 0x000000173a587209 */ /* 0x000fc40007800000 */
[----:B------:R-:W-:Y:S02]  /*29f0*/  FSEL R65, R65, -INF , !P3 ;  /* 0xff80000041417808 */ /* 0x000fe40005800000 */
[----:B------:R-:W-:Y:S02]  /*2a00*/  FSEL R67, R67, -INF , !P3 ;  /* 0xff80000043437808 */ /* 0x000fe40005800000 */
[----:B------:R-:W-:Y:S02]  /*2a10*/  FMNMX R17, R57, R22, !PT ;  /* 0x0000001639117209 */ /* 0x000fe40007800000 */
[----:B------:R-:W-:Y:S01]  /*2a20*/  ISETP.GE.AND P3, PT, R90, UR6, PT ;  /* 0x000000065a007c0c */ /* 0x000fe2000bf66270 */
[----:B------:R-:W-:Y:S01]  /*2a30*/  ULDC UR6, c[0x0][0x28c] ;  /* 0x0000a30000067ab9 */ /* 0x000fe20000000800 */
[----:B------:R-:W-:Y:S01]  /*2a40*/  IADD3 R90, R184, 0x70, RZ ;  /* 0x00000070b85a7810 */ /* 0x000fe20007ffe0ff */
[----:B------:R-:W3:Y:S01]  /*2a50*/  LDC R22, c[0x0][0x28c] ;  /* 0x0000a300ff167b82 */ /* 0x000ee20000000800 */
[----:B------:R-:W-:-:S02]  /*2a60*/  FMNMX R23, R59, R88, !PT ;  /* 0x000000583b177209 */ /* 0x000fc40007800000 */
[----:B------:R-:W-:Y:S02]  /*2a70*/  FMNMX R88, R60, R17, !PT ;  /* 0x000000113c587209 */ /* 0x000fe40007800000 */
[----:B------:R-:W-:Y:S02]  /*2a80*/  FSEL R68, R68, -INF , !P2 ;  /* 0xff80000044447808 */ /* 0x000fe40005000000 */
[----:B------:R-:W-:Y:S02]  /*2a90*/  FSEL R70, R70, -INF , !P2 ;  /* 0xff80000046467808 */ /* 0x000fe40005000000 */
[----:B------:R-:W-:Y:S01]  /*2aa0*/  ISETP.GE.AND P2, PT, R90, UR6, PT ;  /* 0x000000065a007c0c */ /* 0x000fe2000bf46270 */
[----:B------:R-:W-:Y:S01]  /*2ab0*/  ULDC UR6, c[0x0][0x28c] ;  /* 0x0000a30000067ab9 */ /* 0x000fe20000000800 */
[----:B------:R-:W-:Y:S02]  /*2ac0*/  FMNMX R90, R62, R23, !PT ;  /* 0x000000173e5a7209 */ /* 0x000fe40007800000 */
[----:B------:R-:W-:-:S02]  /*2ad0*/  FMNMX R17, R61, R88, !PT ;  /* 0x000000583d117209 */ /* 0x000fc40007800000 */
[----:B------:R-:W-:Y:S02]  /*2ae0*/  FMNMX R23, R63, R90, !PT ;  /* 0x0000005a3f177209 */ /* 0x000fe40007800000 */
[----:B------:R-:W-:Y:S02]  /*2af0*/  FMNMX R88, R64, R17, !PT ;  /* 0x0000001140587209 */ /* 0x000fe40007800000 */
[----:B------:R-:W-:Y:S02]  /*2b00*/  FMNMX R90, R66, R23, !PT ;  /* 0x00000017425a7209 */ /* 0x000fe40007800000 */
[----:B------:R-:W-:Y:S02]  /*2b10*/  FMNMX R17, R65, R88, !PT ;  /* 0x0000005841117209 */ /* 0x000fe40007800000 */
[----:B------:R-:W-:Y:S02]  /*2b20*/  FMNMX R23, R67, R90, !PT ;  /* 0x0000005a43177209 */ /* 0x000fe40007800000 */
[----:B------:R-:W-:-:S02]  /*2b30*/  FSEL R69, R69, -INF , !P4 ;  /* 0xff80000045457808 */ /* 0x000fc40006000000 */
[----:B------:R-:W-:Y:S02]  /*2b40*/  FSEL R71, R71, -INF , !P4 ;  /* 0xff80000047477808 */ /* 0x000fe40006000000 */
[----:B------:R-:W-:Y:S01]  /*2b50*/  FMNMX R88, R68, R17, !PT ;  /* 0x0000001144587209 */ /* 0x000fe20007800000 */
[C---:B------:R-:W-:Y:S01]  /*2b60*/  VIADD R17, R184.reuse, 0x79 ;  /* 0x00000079b8117836 */ /* 0x040fe20000000000 */
[----:B------:R-:W-:Y:S01]  /*2b70*/  ISETP.GE.AND P4, PT, R91, UR6, PT ;  /* 0x000000065b007c0c */ /* 0x000fe2000bf86270 */
[----:B------:R-:W-:Y:S01]  /*2b80*/  ULDC UR6, c[0x0][0x28c] ;  /* 0x0000a30000067ab9 */ /* 0x000fe20000000800 */
[----:B------:R-:W-:Y:S02]  /*2b90*/  IADD3 R91, R184, 0x78, RZ ;  /* 0x00000078b85b7810 */ /* 0x000fe40007ffe0ff */
[----:B------:R-:W-:Y:S02]  /*2ba0*/  FMNMX R90, R70, R23, !PT ;  /* 0x00000017465a7209 */ /* 0x000fe40007800000 */
[----:B------:R-:W-:-:S02]  /*2bb0*/  FSEL R72, R72, -INF , !P5 ;  /* 0xff80000048487808 */ /* 0x000fc40006800000 */
[----:B------:R-:W-:Y:S02]  /*2bc0*/  FMNMX R23, R69, R88, !PT ;  /* 0x0000005845177209 */ /* 0x000fe40007800000 */
[----:B------:R-:W-:Y:S02]  /*2bd0*/  FSEL R74, R74, -INF , !P5 ;  /* 0xff8000004a4a7808 */ /* 0x000fe40006800000 */
[----:B------:R-:W-:Y:S01]  /*2be0*/  ISETP.GE.AND P5, PT, R91, UR6, PT ;  /* 0x000000065b007c0c */ /* 0x000fe2000bfa6270 */
[----:B------:R-:W-:Y:S01]  /*2bf0*/  ULDC UR6, c[0x0][0x604] ;  /* 0x0001810000067ab9 */ /* 0x000fe20000000800 */
[----:B------:R-:W-:Y:S02]  /*2c00*/  FMNMX R91, R71, R90, !PT ;  /* 0x0000005a475b7209 */ /* 0x000fe40007800000 */
[----:B------:R-:W-:Y:S02]  /*2c10*/  FSEL R73, R73, -INF , !P6 ;  /* 0xff80000049497808 */ /* 0x000fe40007000000 */
[----:B------:R-:W-:-:S02]  /*2c20*/  FMNMX R88, R72, R23, !PT ;  /* 0x0000001748587209 */ /* 0x000fc40007800000 */
[----:B------:R-:W-:Y:S02]  /*2c30*/  FSEL R75, R75, -INF , !P6 ;  /* 0xff8000004b4b7808 */ /* 0x000fe40007000000 */
[----:B---3--:R-:W-:Y:S02]  /*2c40*/  ISETP.GE.AND P6, PT, R17, R22, PT ;  /* 0x000000161100720c */ /* 0x008fe40003fc6270 */
[----:B------:R-:W-:Y:S02]  /*2c50*/  FMNMX R90, R74, R91, !PT ;  /* 0x0000005b4a5a7209 */ /* 0x000fe40007800000 */
[----:B------:R-:W-:Y:S02]  /*2c60*/  FSEL R76, R76, -INF , !P1 ;  /* 0xff8000004c4c7808 */ /* 0x000fe40004800000 */
[----:B------:R-:W-:Y:S02]  /*2c70*/  FMNMX R17, R73, R88, !PT ;  /* 0x0000005849117209 */ /* 0x000fe40007800000 */
[----:B------:R-:W-:-:S02]  /*2c80*/  FSEL R78, R78, -INF , !P1 ;  /* 0xff8000004e4e7808 */ /* 0x000fc40004800000 */
[----:B------:R-:W-:Y:S02]  /*2c90*/  FMNMX R23, R75, R90, !PT ;  /* 0x0000005a4b177209 */ /* 0x000fe40007800000 */
[----:B------:R-:W-:Y:S02]  /*2ca0*/  FSEL R77, R77, -INF , !P3 ;  /* 0xff8000004d4d7808 */ /* 0x000fe40005800000 */
        /* <DEDUP_REMOVED lines=13> */
[----:B------:R-:W-:Y:S02]  /*2d80*/  FMNMX R91, R83, R80, !PT ;  /* 0x00000050535b7209 */ /* 0x000fe40007800000 */
[----:B------:R-:W-:Y:S02]  /*2d90*/  FSEL R85, R85, -INF , !P6 ;  /* 0xff80000055557808 */ /* 0x000fe40007000000 */
[----:B------:R-:W-:-:S02]  /*2da0*/  FMNMX R80, R84, R17, !PT ;  /* 0x0000001154507209 */ /* 0x000fc40007800000 */
[----:B------:R-:W-:Y:S02]  /*2db0*/  FSEL R86, R86, -INF , !P5 ;  /* 0xff80000056567808 */ /* 0x000fe40006800000 */
[----:B------:R-:W-:Y:S02]  /*2dc0*/  FMNMX R80, R85, R80, !PT ;  /* 0x0000005055507209 */ /* 0x000fe40007800000 */
[----:B------:R-:W-:Y:S02]  /*2dd0*/  FSEL R87, R87, -INF , !P6 ;  /* 0xff80000057577808 */ /* 0x000fe40007000000 */
[----:B------:R-:W-:Y:S01]  /*2de0*/  FMNMX R88, R86, R91, !PT ;  /* 0x0000005b56587209 */ /* 0x000fe20007800000 */
[----:B------:R-:W3:Y:S03]  /*2df0*/  SHFL.BFLY PT, R17, R80, 0x1, 0x1f ;  /* 0x0c201f0050117f89 */ /* 0x000ee600000e0000 */
[----:B------:R-:W-:-:S05]  /*2e00*/  FMNMX R88, R87, R88, !PT ;  /* 0x0000005857587209 */ /* 0x000fca0007800000 */
[----:B------:R-:W4:Y:S01]  /*2e10*/  SHFL.BFLY PT, R91, R88, 0x1, 0x1f ;  /* 0x0c201f00585b7f89 */ /* 0x000f2200000e0000 */
[----:B---3--:R-:W-:-:S05]  /*2e20*/  FMNMX R17, R80, R17, !PT ;  /* 0x0000001150117209 */ /* 0x008fca0007800000 */
[----:B------:R-:W3:Y:S01]  /*2e30*/  SHFL.BFLY PT, R90, R17, 0x2, 0x1f ;  /* 0x0c401f00115a7f89 */ /* 0x000ee200000e0000 */
[----:B----4-:R-:W-:-:S05]  /*2e40*/  FMNMX R91, R88, R91, !PT ;  /* 0x0000005b585b7209 */ /* 0x010fca0007800000 */
[----:B------:R-:W4:Y:S01]  /*2e50*/  SHFL.BFLY PT, R188, R91, 0x2, 0x1f ;  /* 0x0c401f005bbc7f89 */ /* 0x000f2200000e0000 */
[----:B---3--:R-:W-:-:S04]  /*2e60*/  FMNMX R189, R17, R90, !PT ;  /* 0x0000005a11bd7209 */ /* 0x008fc80007800000 */
[----:B------:R-:W-:Y:S02]  /*2e70*/  FSETP.NEU.AND P1, PT, R189, -INF , PT ;  /* 0xff800000bd00780b */ /* 0x000fe40003f2d000 */
[----:B----4-:R-:W-:Y:S02]  /*2e80*/  FMNMX R188, R91, R188, !PT ;  /* 0x000000bc5bbc7209 */ /* 0x010fe40007800000 */
[----:B------:R-:W-:Y:S02]  /*2e90*/  FSEL R17, R189, RZ, P1 ;  /* 0x000000ffbd117208 */ /* 0x000fe40000800000 */
[----:B------:R-:W-:-:S03]  /*2ea0*/  FSETP.NEU.AND P1, PT, R188, -INF , PT ;  /* 0xff800000bc00780b */ /* 0x000fc60003f2d000 */
[----:B------:R-:W-:Y:S01]  /*2eb0*/  FMUL R80, R17, UR7 ;  /* 0x0000000711507c20 */ /* 0x000fe20008400000 */
[----:B------:R-:W-:Y:S01]  /*2ec0*/  FSEL R17, R188, RZ, P1 ;  /* 0x000000ffbc117208 */ /* 0x000fe20000800000 */
[----:B------:R-:W-:Y:S02]  /*2ed0*/  ULDC UR7, c[0x0][0x604] ;  /* 0x0001810000077ab9 */ /* 0x000fe40000000800 */
[--C-:B------:R-:W-:Y:S01]  /*2ee0*/  FFMA R133, R76, UR10, -R80.reuse ;  /* 0x0000000a4c857c23 */ /* 0x100fe20008000850 */
[----:B------:R-:W-:Y:S01]  /*2ef0*/  ULDC UR10, c[0x0][0x604] ;  /* 0x00018100000a7ab9 */ /* 0x000fe20000000800 */
[--C-:B------:R-:W-:Y:S01]  /*2f00*/  FFMA R137, R69, UR13, -R80.reuse ;  /* 0x0000000d45897c23 */ /* 0x100fe20008000850 */
[----:B------:R-:W-:Y:S01]  /*2f10*/  FMUL R163, R17, UR10 ;  /* 0x0000000a11a37c20 */ /* 0x000fe20008400000 */
[----:B------:R-:W-:Y:S01]  /*2f20*/  ULDC UR13, c[0x0][0x604] ;  /* 0x00018100000d7ab9 */ /* 0x000fe20000000800 */
[--C-:B------:R-:W-:Y:S01]  /*2f30*/  FFMA R135, R57, UR19, -R80.reuse ;  /* 0x0000001339877c23 */ /* 0x100fe20008000850 */
[----:B------:R-:W-:Y:S01]  /*2f40*/  ULDC UR19, c[0x0][0x604] ;  /* 0x0001810000137ab9 */ /* 0x000fe20000000800 */
[--C-:B------:R-:W-:Y:S01]  /*2f50*/  FFMA R17, R26, UR13, -R163.reuse ;  /* 0x0000000d1a117c23 */ /* 0x100fe200080008a3 */
[--C-:B------:R-:W-:Y:S01]  /*2f60*/  FFMA R27, R27, UR19, -R163.reuse ;  /* 0x000000131b1b7c23 */ /* 0x100fe200080008a3 */
[--C-:B------:R-:W-:Y:S01]  /*2f70*/  FFMA R24, R24, UR39, -R80.reuse ;  /* 0x0000002718187c23 */ /* 0x100fe20008000850 */
[--C-:B------:R-:W-:Y:S01]  /*2f80*/  FFMA R140, R53, UR21, -R80.reuse ;  /* 0x00000015358c7c23 */ /* 0x100fe20008000850 */
[--C-:B------:R-:W-:Y:S01]  /*2f90*/  FFMA R132, R56, UR20, -R80.reuse ;  /* 0x0000001438847c23 */ /* 0x100fe20008000850 */
[----:B------:R-:W-:Y:S01]  /*2fa0*/  FSETP.GEU.AND P4, PT, R17, -126, PT ;  /* 0xc2fc00001100780b */ /* 0x000fe20003f8e000 */
[----:B------:R-:W-:Y:S01]  /*2fb0*/  ULDC UR20, c[0x0][0x604] ;  /* 0x0001810000147ab9 */ /* 0x000fe20000000800 */
[----:B------:R-:W-:Y:S01]  /*2fc0*/  FSETP.GEU.AND P5, PT, R27, -126, PT ;  /* 0xc2fc00001b00780b */ /* 0x000fe20003fae000 */
[----:B------:R-:W-:Y:S01]  /*2fd0*/  ULDC UR21, c[0x0][0x604] ;  /* 0x0001810000157ab9 */ /* 0x000fe20000000800 */
[----:B------:R-:W-:Y:S01]  /*2fe0*/  FSETP.GEU.AND P6, PT, R24, -126, PT ;  /* 0xc2fc00001800780b */ /* 0x000fe20003fce000 */
[--C-:B------:R-:W-:Y:S01]  /*2ff0*/  FFMA R25, R25, UR38, -R80.reuse ;  /* 0x0000002619197c23 */ /* 0x100fe20008000850 */
[--C-:B------:R-:W-:Y:S01]  /*3000*/  FFMA R28, R28, UR6, -R80.reuse ;  /* 0x000000061c1c7c23 */ /* 0x100fe20008000850 */
[--C-:B------:R-:W-:Y:S01]  /*3010*/  FFMA R29, R29, UR35, -R80.reuse ;  /* 0x000000231d1d7c23 */ /* 0x100fe20008000850 */
[----:B------:R-:W-:Y:S01]  /*3020*/  P2R R26, PR, RZ, 0x40 ;  /* 0x00000040ff1a7803 */ /* 0x000fe20000000000 */
[--C-:B------:R-:W-:Y:S01]  /*3030*/  FFMA R30, R30, UR20, -R163.reuse ;  /* 0x000000141e1e7c23 */ /* 0x100fe200080008a3 */
[--C-:B------:R-:W-:Y:S01]  /*3040*/  FFMA R31, R31, UR21, -R163.reuse ;  /* 0x000000151f1f7c23 */ /* 0x100fe200080008a3 */
[----:B------:R-:W-:Y:S01]  /*3050*/  FSETP.GEU.AND P3, PT, R25, -126, PT ;  /* 0xc2fc00001900780b */ /* 0x000fe20003f6e000 */
[--C-:B------:R-:W-:Y:S01]  /*3060*/  FFMA R155, R32, UR34, -R80.reuse ;  /* 0x00000022209b7c23 */ /* 0x100fe20008000850 */
[----:B------:R-:W-:Y:S01]  /*3070*/  @!P4 FMUL R17, R17, 0.5 ;  /* 0x3f0000001111c820 */ /* 0x000fe20000400000 */
[----:B------:R-:W-:Y:S01]  /*3080*/  FSETP.GEU.AND P1, PT, R30, -126, PT ;  /* 0xc2fc00001e00780b */ /* 0x000fe20003f2e000 */
[----:B------:R-:W-:Y:S01]  /*3090*/  @!P5 FMUL R27, R27, 0.5 ;  /* 0x3f0000001b1bd820 */ /* 0x000fe20000400000 */
[----:B------:R-:W-:Y:S01]  /*30a0*/  FSETP.GEU.AND P2, PT, R31, -126, PT ;  /* 0xc2fc00001f00780b */ /* 0x000fe20003f4e000 */
[----:B------:R-:W-:Y:S01]  /*30b0*/  @!P6 FMUL R24, R24, 0.5 ;  /* 0x3f0000001818e820 */ /* 0x000fe20000400000 */
[----:B------:R-:W3:Y:S01]  /*30c0*/  SYNCS.PHASECHK.TRANS64.TRYWAIT P6, [R2+URZ+0x36008], R89 ;  /* 0x03600859020075a7 */ /* 0x000ee200080c017f */
[----:B------:R-:W4:Y:S01]  /*30d0*/  MUFU.EX2 R17, R17 ;  /* 0x0000001100117308 */ /* 0x000f220000000800 */
[--C-:B------:R-:W-:Y:S01]  /*30e0*/  FFMA R154, R33, UR33, -R80.reuse ;  /* 0x00000021219a7c23 */ /* 0x100fe20008000850 */
[--C-:B------:R-:W-:Y:S01]  /*30f0*/  FFMA R153, R36, UR32, -R80.reuse ;  /* 0x0000002024997c23 */ /* 0x100fe20008000850 */
[--C-:B------:R-:W-:Y:S01]  /*3100*/  FFMA R152, R37, UR31, -R80.reuse ;  /* 0x0000001f25987c23 */ /* 0x100fe20008000850 */
[--C-:B------:R-:W-:Y:S01]  /*3110*/  FFMA R148, R40, UR29, -R80.reuse ;  /* 0x0000001d28947c23 */ /* 0x100fe20008000850 */
[----:B------:R-:W-:Y:S01]  /*3120*/  @!P3 FMUL R25, R25, 0.5 ;  /* 0x3f0000001919b820 */ /* 0x000fe20000400000 */
[--C-:B------:R-:W-:Y:S01]  /*3130*/  FFMA R149, R41, UR28, -R80.reuse ;  /* 0x0000001c29957c23 */ /* 0x100fe20008000850 */
[--C-:B------:R-:W-:Y:S01]  /*3140*/  FFMA R150, R44, UR27, -R80.reuse ;  /* 0x0000001b2c967c23 */ /* 0x100fe20008000850 */
[----:B------:R-:W5:Y:S01]  /*3150*/  MUFU.EX2 R126, R27 ;  /* 0x0000001b007e7308 */ /* 0x000f620000000800 */
[----:B------:R-:W-:Y:S01]  /*3160*/  @!P1 FMUL R30, R30, 0.5 ;  /* 0x3f0000001e1e9820 */ /* 0x000fe20000400000 */
[----:B------:R-:W-:Y:S01]  /*3170*/  @!P2 FMUL R31, R31, 0.5 ;  /* 0x3f0000001f1fa820 */ /* 0x000fe20000400000 */
[--C-:B------:R-:W-:Y:S01]  /*3180*/  FFMA R151, R45, UR26, -R80.reuse ;  /* 0x0000001a2d977c23 */ /* 0x100fe20008000850 */
[--C-:B------:R-:W-:Y:S01]  /*3190*/  FFMA R143, R48, UR25, -R80.reuse ;  /* 0x00000019308f7c23 */ /* 0x100fe20008000850 */
[--C-:B------:R-:W-:Y:S01]  /*31a0*/  FFMA R142, R49, UR24, -R80.reuse ;  /* 0x00000018318e7c23 */ /* 0x100fe20008000850 */
[--C-:B------:R-:W-:Y:S01]  /*31b0*/  FFMA R141, R52, UR22, -R80.reuse ;  /* 0x00000016348d7c23 */ /* 0x100fe20008000850 */
[--C-:B------:R-:W-:Y:S01]  /*31c0*/  FFMA R138, R60, UR18, -R80.reuse ;  /* 0x000000123c8a7c23 */ /* 0x100fe20008000850 */
[----:B------:R1:W1:Y:S01]  /*31d0*/  MUFU.EX2 R144, R30 ;  /* 0x0000001e00907308 */ /* 0x0002620000000800 */
[----:B----4-:R-:W-:Y:S01]  /*31e0*/  @!P4 FMUL R17, R17, R17 ;  /* 0x000000111111c220 */ /* 0x010fe20000400000 */
[----:B------:R-:W-:Y:S01]  /*31f0*/  FSETP.GEU.AND P4, PT, R28, -126, PT ;  /* 0xc2fc00001c00780b */ /* 0x000fe20003f8e000 */
[--C-:B------:R-:W-:Y:S01]  /*3200*/  FFMA R139, R61, UR17, -R80.reuse ;  /* 0x000000113d8b7c23 */ /* 0x100fe20008000850 */
[--C-:B------:R-:W-:Y:S01]  /*3210*/  FFMA R125, R64, UR16, -R80.reuse ;  /* 0x00000010407d7c23 */ /* 0x100fe20008000850 */
[--C-:B------:R-:W-:Y:S01]  /*3220*/  FFMA R131, R65, UR15, -R80.reuse ;  /* 0x0000000f41837c23 */ /* 0x100fe20008000850 */
[--C-:B------:R-:W-:Y:S01]  /*3230*/  FFMA R134, R68, UR14, -R80.reuse ;  /* 0x0000000e44867c23 */ /* 0x100fe20008000850 */
[--C-:B------:R-:W-:Y:S01]  /*3240*/  FFMA R124, R72, UR12, -R80.reuse ;  /* 0x0000000c487c7c23 */ /* 0x100fe20008000850 */
[----:B------:R4:W1:Y:S01]  /*3250*/  MUFU.EX2 R145, R31 ;  /* 0x0000001f00917308 */ /* 0x0008620000000800 */
[----:B-----5:R-:W-:Y:S01]  /*3260*/  @!P5 FMUL R126, R126, R126 ;  /* 0x0000007e7e7ed220 */ /* 0x020fe20000400000 */
[----:B------:R-:W-:Y:S01]  /*3270*/  FSETP.GEU.AND P5, PT, R29, -126, PT ;  /* 0xc2fc00001d00780b */ /* 0x000fe20003fae000 */
[--C-:B------:R-:W-:Y:S01]  /*3280*/  FFMA R130, R73, UR11, -R80.reuse ;  /* 0x0000000b49827c23 */ /* 0x100fe20008000850 */
[--C-:B------:R-:W-:Y:S01]  /*3290*/  FFMA R136, R77, UR9, -R80.reuse ;  /* 0x000000094d887c23 */ /* 0x100fe20008000850 */
[--C-:B------:R-:W-:Y:S01]  /*32a0*/  FFMA R23, R23, UR8, -R80.reuse ;  /* 0x0000000817177c23 */ /* 0x100fe20008000850 */
[--C-:B------:R-:W-:Y:S01]  /*32b0*/  FFMA R129, R81, UR7, -R80.reuse ;  /* 0x0000000751817c23 */ /* 0x100fe20008000850 */
[----:B------:R-:W-:Y:S01]  /*32c0*/  @!P4 FMUL R28, R28, 0.5 ;  /* 0x3f0000001c1cc820 */ /* 0x000fe20000400000 */
[----:B------:R4:W1:Y:S01]  /*32d0*/  MUFU.EX2 R146, R24 ;  /* 0x0000001800927308 */ /* 0x0008620000000800 */
[----:B------:R-:W-:Y:S01]  /*32e0*/  ULDC UR6, c[0x0][0x604] ;  /* 0x0001810000067ab9 */ /* 0x000fe20000000800 */
[----:B------:R-:W-:Y:S01]  /*32f0*/  ULDC UR7, c[0x0][0x604] ;  /* 0x0001810000077ab9 */ /* 0x000fe20000000800 */
[----:B------:R-:W-:Y:S01]  /*3300*/  ULDC UR9, c[0x0][0x604] ;  /* 0x0001810000097ab9 */ /* 0x000fe20000000800 */
[----:B------:R-:W-:Y:S01]  /*3310*/  ULDC UR8, c[0x0][0x604] ;  /* 0x0001810000087ab9 */ /* 0x000fe20000000800 */
[----:B------:R-:W-:Y:S01]  /*3320*/  ULDC UR12, c[0x0][0x604] ;  /* 0x00018100000c7ab9 */ /* 0x000fe20000000800 */
[----:B------:R-:W-:Y:S01]  /*3330*/  ULDC UR11, c[0x0][0x604] ;  /* 0x00018100000b7ab9 */ /* 0x000fe20000000800 */
        /* <DEDUP_REMOVED lines=8> */
[----:B------:R-:W-:Y:S01]  /*33c0*/  ULDC UR13, c[0x0][0x604] ;  /* 0x00018100000d7ab9 */ /* 0x000fe20000000800 */
        /* <DEDUP_REMOVED lines=19> */
[--C-:B------:R-:W-:Y:S01]  /*3500*/  FFMA R162, R34, UR6, -R163.reuse ;  /* 0x0000000622a27c23 */ /* 0x100fe200080008a3 */
        /* <DEDUP_REMOVED lines=27> */
[----:B------:R-:W-:Y:S01]  /*36c0*/  FFMA R127, R85, UR38, -R80 ;  /* 0x00000026557f7c23 */ /* 0x000fe20008000850 */
[----:B------:R-:W-:Y:S01]  /*36d0*/  FFMA R163, R87, UR35, -R163 ;  /* 0x0000002357a37c23 */ /* 0x000fe200080008a3 */
[----:B-1-34-:R-:W-:Y:S06]  /*36e0*/  @!P6 BRA `(.L_x_23) ;  /* 0x000000b40044e947 */ /* 0x01afec0003800000 */
.L_x_87:
[----:B------:R-:W-:Y:S01]  /*36f0*/  ISETP.NE.AND P6, PT, R26, RZ, PT ;  /* 0x000000ff1a00720c */ /* 0x000fe20003fc5270 */
[----:B------:R-:W-:Y:S01]  /*3700*/  @!P1 FMUL R144, R144, R144 ;  /* 0x0000009090909220 */ /* 0x000fe20000400000 */
[----:B------:R-:W-:Y:S01]  /*3710*/  @!P2 FMUL R145, R145, R145 ;  /* 0x000000919191a220 */ /* 0x000fe20000400000 */
[----:B------:R-:W-:Y:S01]  /*3720*/  @!P3 FMUL R147, R147, R147 ;  /* 0x000000939393b220 */ /* 0x000fe20000400000 */
[----:B------:R-:W-:Y:S01]  /*3730*/  @!P4 FMUL R156, R156, R156 ;  /* 0x0000009c9c9cc220 */ /* 0x000fe20000400000 */
[----:B------:R-:W-:Y:S01]  /*3740*/  @!P5 FMUL R157, R157, R157 ;  /* 0x0000009d9d9dd220 */ /* 0x000fe20000400000 */
[----:B------:R-:W-:Y:S01]  /*3750*/  ULOP3.LUT UR23, UR23, 0x4000000, URZ, 0xfc, !UPT ;  /* 0x0400000017177892 */ /* 0x000fe2000f8efc3f */
[----:B------:R-:W-:Y:S01]  /*3760*/  F2FP.BF16.F32.PACK_AB R121, R126, R17 ;  /* 0x000000117e79723e */ /* 0x000fe200000010ff */
[----:B------:R-:W-:Y:S01]  /*3770*/  UMOV UR7, 0x40000040 ;  /* 0x4000004000077882 */ /* 0x000fe20000000000 */
[----:B------:R-:W-:Y:S01]  /*3780*/  F2FP.BF16.F32.PACK_AB R123, R145, R144 ;  /* 0x00000090917b723e */ /* 0x000fe200000010ff */
[----:B------:R-:W-:Y:S01]  /*3790*/  UIADD3 UR6, UR23, 0xc00, URZ ;  /* 0x00000c0017067890 */ /* 0x000fe2000fffe03f */
[----:B------:R-:W-:Y:S01]  /*37a0*/  F2FP.BF16.F32.PACK_AB R122, R157, R156 ;  /* 0x0000009c9d7a723e */ /* 0x000fe200000010ff */
[----:B------:R-:W-:Y:S01]  /*37b0*/  ULDC UR14, c[0x0][0x604] ;  /* 0x00018100000e7ab9 */ /* 0x000fe20000000800 */
[----:B------:R-:W-:Y:S01]  /*37c0*/  @!P6 FMUL R146, R146, R146 ;  /* 0x000000929292e220 */ /* 0x000fe20000400000 */
[----:B------:R-:W-:Y:S01]  /*37d0*/  FSETP.GEU.AND P1, PT, R162, -126, PT ;  /* 0xc2fc0000a200780b */ /* 0x000fe20003f2e000 */
[----:B------:R-:W-:Y:S01]  /*37e0*/  ULDC UR15, c[0x0][0x28c] ;  /* 0x0000a300000f7ab9 */ /* 0x000fe20000000800 */
[----:B------:R-:W-:-:S02]  /*37f0*/  FSETP.GEU.AND P6, PT, R165, -126, PT ;  /* 0xc2fc0000a500780b */ /* 0x000fc40003fce000 */
[----:B------:R-:W-:Y:S02]  /*3800*/  F2FP.BF16.F32.PACK_AB R120, R147, R146 ;  /* 0x000000929378723e */ /* 0x000fe400000010ff */
[----:B------:R-:W-:Y:S02]  /*3810*/  FSETP.GEU.AND P5, PT, R166, -126, PT ;  /* 0xc2fc0000a600780b */ /* 0x000fe40003fae000 */
[----:B-12---:R-:W-:Y:S01]  /*3820*/  WARPGROUP.ARRIVE ;  /* 0x00000000000079c5 */ /* 0x006fe20000000000 */
[----:B------:R-:W-:Y:S02]  /*3830*/  FSETP.GEU.AND P4, PT, R169, -126, PT ;  /* 0xc2fc0000a900780b */ /* 0x000fe40003f8e000 */
[----:B------:R-:W-:Y:S02]  /*3840*/  FSETP.GEU.AND P3, PT, R155, -126, PT ;  /* 0xc2fc00009b00780b */ /* 0x000fe40003f6e000 */
[----:B------:R-:W-:Y:S01]  /*3850*/  @!P1 FMUL R162, R162, 0.5 ;  /* 0x3f000000a2a29820 */ /* 0x000fe20000400000 */
[----:B------:R-:W-:Y:S01]  /*3860*/  HGMMA.64x192x16.F32.BF16 R24, R120, gdesc[UR4].tnspB, RZ, !UPT, gsb0 ;  /* 0x42e0000478187df0 */ /* 0x000fe2000c0018ff */
[----:B------:R-:W-:Y:S01]  /*3870*/  @!P6 FMUL R165, R165, 0.5 ;  /* 0x3f000000a5a5e820 */ /* 0x000fe20000400000 */
[----:B------:R-:W-:Y:S01]  /*3880*/  FSETP.GEU.AND P2, PT, R154, -126, PT ;  /* 0xc2fc00009a00780b */ /* 0x000fe20003f4e000 */
[----:B------:R-:W-:Y:S01]  /*3890*/  UIADD3 UR6, UR23, 0xc80, URZ ;  /* 0x00000c8017067890 */ /* 0x000fe2000fffe03f */
[----:B------:R-:W-:Y:S01]  /*38a0*/  IADD3 R184, R184, 0x80, RZ ;  /* 0x00000080b8b87810 */ /* 0x000fe20007ffe0ff */
[----:B------:R-:W1:Y:S01]  /*38b0*/  MUFU.EX2 R162, R162 ;  /* 0x000000a200a27308 */ /* 0x000e620000000800 */
[----:B------:R-:W-:Y:S01]  /*38c0*/  @!P5 FMUL R166, R166, 0.5 ;  /* 0x3f000000a6a6d820 */ /* 0x000fe20000400000 */
[----:B------:R-:W-:Y:S01]  /*38d0*/  UMOV UR7, 0x40000040 ;  /* 0x4000004000077882 */ /* 0x000fe20000000000 */
[----:B------:R-:W-:Y:S01]  /*38e0*/  @!P4 FMUL R169, R169, 0.5 ;  /* 0x3f000000a9a9c820 */ /* 0x000fe20000400000 */
[----:B------:R-:W-:Y:S01]  /*38f0*/  LEA.HI.SX32 R190, R190, 0xffffffff, 0x19 ;  /* 0xffffffffbebe7811 */ /* 0x000fe200078fcaff */
[----:B------:R-:W-:-:S03]  /*3900*/  @!P3 FMUL R155, R155, 0.5 ;  /* 0x3f0000009b9bb820 */ /* 0x000fc60000400000 */
[----:B------:R-:W2:Y:S02]  /*3910*/  MUFU.EX2 R165, R165 ;  /* 0x000000a500a57308 */ /* 0x000ea40000000800 */
[----:B------:R-:W-:-:S06]  /*3920*/  @!P2 FMUL R154, R154, 0.5 ;  /* 0x3f0000009a9aa820 */ /* 0x000fcc0000400000 */
[----:B------:R-:W3:Y:S01]  /*3930*/  MUFU.EX2 R166, R166 ;  /* 0x000000a600a67308 */ /* 0x000ee20000000800 */
[----:B-1----:R-:W-:Y:S01]  /*3940*/  @!P1 FMUL R162, R162, R162 ;  /* 0x000000a2a2a29220 */ /* 0x002fe20000400000 */
[----:B------:R-:W-:-:S06]  /*3950*/  FSETP.GEU.AND P1, PT, R153, -126, PT ;  /* 0xc2fc00009900780b */ /* 0x000fcc0003f2e000 */
[----:B------:R-:W1:Y:S01]  /*3960*/  MUFU.EX2 R169, R169 ;  /* 0x000000a900a97308 */ /* 0x000e620000000800 */
[----:B--2---:R-:W-:Y:S01]  /*3970*/  @!P6 FMUL R165, R165, R165 ;  /* 0x000000a5a5a5e220 */ /* 0x004fe20000400000 */
[----:B------:R-:W-:-:S05]  /*3980*/  FSETP.GEU.AND P6, PT, R152, -126, PT ;  /* 0xc2fc00009800780b */ /* 0x000fca0003fce000 */
[----:B------:R-:W-:Y:S01]  /*3990*/  @!P1 FMUL R153, R153, 0.5 ;  /* 0x3f00000099999820 */ /* 0x000fe20000400000 */
[----:B------:R-:W2:Y:S01]  /*39a0*/  MUFU.EX2 R155, R155 ;  /* 0x0000009b009b7308 */ /* 0x000ea20000000800 */
[----:B---3--:R-:W-:Y:S01]  /*39b0*/  @!P5 FMUL R166, R166, R166 ;  /* 0x000000a6a6a6d220 */ /* 0x008fe20000400000 */
[----:B------:R-:W-:-:S05]  /*39c0*/  FSETP.GEU.AND P5, PT, R180, -126, PT ;  /* 0xc2fc0000b400780b */ /* 0x000fca0003fae000 */
[----:B------:R-:W-:Y:S01]  /*39d0*/  @!P6 FMUL R152, R152, 0.5 ;  /* 0x3f0000009898e820 */ /* 0x000fe20000400000 */
[----:B------:R-:W3:Y:S01]  /*39e0*/  MUFU.EX2 R172, R154 ;  /* 0x0000009a00ac7308 */ /* 0x000ee20000000800 */
[----:B-1----:R-:W-:Y:S01]  /*39f0*/  @!P4 FMUL R169, R169, R169 ;  /* 0x000000a9a9a9c220 */ /* 0x002fe20000400000 */
[----:B------:R-:W-:-:S05]  /*3a00*/  FSETP.GEU.AND P4, PT, R177, -126, PT ;  /* 0xc2fc0000b100780b */ /* 0x000fca0003f8e000 */
[----:B------:R-:W-:Y:S01]  /*3a10*/  @!P5 FMUL R180, R180, 0.5 ;  /* 0x3f000000b4b4d820 */ /* 0x000fe20000400000 */
        /* <DEDUP_REMOVED lines=66> */
[----:B------:R-:W-:-:S03]  /*3e40*/  FSETP.GEU.AND P4, PT, R175, -126, PT ;  /* 0xc2fc0000af00780b */ /* 0x000fc60003f8e000 */
[----:B------:R-:W-:Y:S02]  /*3e50*/  FADD R145, R145, R198 ;  /* 0x000000c691917221 */ /* 0x000fe40000000000 */
        /* <DEDUP_REMOVED lines=10> */
[----:B------:R-:W-:Y:S02]  /*3f00*/  WARPGROUP.DEPBAR.LE gsb0, 0x0 ;  /* 0x00008000000079c5 */ /* 0x000fe40000010000 */
[----:B------:R-:W-:Y:S01]  /*3f10*/  F2FP.BF16.F32.PACK_AB R121, R165, R162 ;  /* 0x000000a2a579723e */ /* 0x000fe200000010ff */
[----:B---3--:R-:W-:Y:S01]  /*3f20*/  @!P5 FMUL R191, R191, R191 ;  /* 0x000000bfbfbfd220 */ /* 0x008fe20000400000 */
[----:B------:R-:W-:Y:S02]  /*3f30*/  F2FP.BF16.F32.PACK_AB R123, R169, R166 ;  /* 0x000000a6a97b723e */ /* 0x000fe400000010ff */
[----:B------:R-:W-:Y:S01]  /*3f40*/  F2FP.BF16.F32.PACK_AB R120, R172, R155 ;  /* 0x0000009bac78723e */ /* 0x000fe200000010ff */
[----:B------:R-:W-:Y:S01]  /*3f50*/  @!P6 FMUL R140, R140, 0.5 ;  /* 0x3f0000008c8ce820 */ /* 0x000fe20000400000 */
[----:B------:R-:W-:Y:S01]  /*3f60*/  F2FP.BF16.F32.PACK_AB R122, R176, R173 ;  /* 0x000000adb07a723e */ /* 0x000fe200000010ff */
[----:B------:R-:W3:Y:S01]  /*3f70*/  MUFU.EX2 R150, R141 ;  /* 0x0000008d00967308 */ /* 0x000ee20000000800 */
[----:B-1----:R-:W-:Y:S01]  /*3f80*/  @!P2 FMUL R142, R142, R142 ;  /* 0x0000008e8e8ea220 */ /* 0x002fe20000400000 */
[----:B------:R-:W-:Y:S01]  /*3f90*/  FSETP.GEU.AND P5, PT, R174, -126, PT ;  /* 0xc2fc0000ae00780b */ /* 0x000fe20003fae000 */
[----:B------:R-:W-:Y:S01]  /*3fa0*/  WARPGROUP.ARRIVE ;  /* 0x00000000000079c5 */ /* 0x000fe20000000000 */
[----:B------:R-:W-:Y:S01]  /*3fb0*/  FSETP.GEU.AND P2, PT, R131, -126, PT ;  /* 0xc2fc00008300780b */ /* 0x000fe20003f4e000 */
[----:B------:R-:W-:Y:S01]  /*3fc0*/  FADD R144, R144, R191 ;  /* 0x000000bf90907221 */ /* 0x000fe20000000000 */
[----:B--2---:R-:W-:-:S02]  /*3fd0*/  @!P4 FMUL R200, R200, R200 ;  /* 0x000000c8c8c8c220 */ /* 0x004fc40000400000 */
[----:B------:R-:W1:Y:S01]  /*3fe0*/  MUFU.EX2 R149, R140 ;  /* 0x0000008c00957308 */ /* 0x000e620000000800 */
[----:B------:R-:W-:Y:S01]  /*3ff0*/  HGMMA.64x192x16.F32.BF16 R24, R120, gdesc[UR4].tnspB, R24, gsb0 ;  /* 0x42e0000478187df0 */ /* 0x000fe20008001818 */
[----:B------:R-:W-:Y:S01]  /*4000*/  UIADD3 UR6, UR23, 0xd00, URZ ;  /* 0x00000d0017067890 */ /* 0x000fe2000fffe03f */
[----:B------:R-:W-:Y:S01]  /*4010*/  FSETP.GEU.AND P4, PT, R170, -126, PT ;  /* 0xc2fc0000aa00780b */ /* 0x000fe20003f8e000 */
[----:B------:R-:W-:Y:S01]  /*4020*/  UMOV UR7, 0x40000040 ;  /* 0x4000004000077882 */ /* 0x000fe20000000000 */
[----:B------:R-:W-:Y:S02]  /*4030*/  FADD R169, R169, R200 ;  /* 0x000000c8a9a97221 */ /* 0x000fe40000000000 */
[----:B------:R-:W-:Y:S01]  /*4040*/  @!P5 FMUL R174, R174, 0.5 ;  /* 0x3f000000aeaed820 */ /* 0x000fe20000400000 */
[----:B------:R-:W2:Y:S01]  /*4050*/  MUFU.EX2 R141, R132 ;  /* 0x00000084008d7308 */ /* 0x000ea20000000800 */
[----:B---3--:R-:W-:Y:S01]  /*4060*/  @!P1 FMUL R150, R150, R150 ;  /* 0x0000009696969220 */ /* 0x008fe20000400000 */
[----:B------:R-:W-:Y:S01]  /*4070*/  FSETP.GEU.AND P1, PT, R193, -126, PT ;  /* 0xc2fc0000c100780b */ /* 0x000fe20003f2e000 */
[----:B------:R-:W-:-:S05]  /*4080*/  @!P2 FMUL R131, R131, 0.5 ;  /* 0x3f0000008383a820 */ /* 0x000fca0000400000 */
[----:B------:R-:W3:Y:S01]  /*4090*/  MUFU.EX2 R197, R174 ;  /* 0x000000ae00c57308 */ /* 0x000ee20000000800 */
[----:B-1----:R-:W-:Y:S01]  /*40a0*/  @!P6 FMUL R149, R149, R149 ;  /* 0x000000959595e220 */ /* 0x002fe20000400000 */
[----:B------:R-:W-:Y:S01]  /*40b0*/  FSETP.GEU.AND P6, PT, R195, -126, PT ;  /* 0xc2fc0000c300780b */ /* 0x000fe20003fce000 */
[----:B------:R-:W-:-:S04]  /*40c0*/  @!P4 FMUL R170, R170, 0.5 ;  /* 0x3f000000aaaac820 */ /* 0x000fc80000400000 */
        /* <DEDUP_REMOVED lines=16> */
[----:B------:R-:W-:-:S03]  /*41d0*/  FSETP.GEU.AND P1, PT, R138, -126, PT ;  /* 0xc2fc00008a00780b */ /* 0x000fc60003f2e000 */
[----:B------:R-:W-:Y:S02]  /*41e0*/  FADD R17, R17, R194 ;  /* 0x000000c211117221 */ /* 0x000fe40000000000 */
        /* <DEDUP_REMOVED lines=31> */
[----:B-1----:R-:W-:-:S06]  /*43e0*/  @!P5 FMUL R160, R160, R160 ;  /* 0x000000a0a0a0d220 */ /* 0x002fcc0000400000 */
[----:B------:R-:W-:Y:S01]  /*43f0*/  @!P3 FMUL R23, R23, 0.5 ;  /* 0x3f0000001717b820 */ /* 0x000fe20000400000 */
[----:B------:R-:W1:Y:S01]  /*4400*/  MUFU.EX2 R196, R171 ;  /* 0x000000ab00c47308 */ /* 0x000e620000000800 */
[----:B--2---:R-:W-:-:S07]  /*4410*/  @!P4 FMUL R163, R163, R163 ;  /* 0x000000a3a3a3c220 */ /* 0x004fce0000400000 */
[----:B------:R-:W2:Y:S01]  /*4420*/  MUFU.EX2 R23, R23 ;  /* 0x0000001700177308 */ /* 0x000ea20000000800 */
[----:B---3--:R-:W-:Y:S01]  /*4430*/  @!P1 FMUL R193, R193, R193 ;  /* 0x000000c1c1c19220 */ /* 0x008fe20000400000 */
[----:B------:R-:W-:-:S03]  /*4440*/  FSETP.GEU.AND P1, PT, R134, -126, PT ;  /* 0xc2fc00008600780b */ /* 0x000fc60003f2e000 */
[----:B------:R-:W-:Y:S01]  /*4450*/  FADD R162, R162, R193 ;  /* 0x000000c1a2a27221 */ /* 0x000fe20000000000 */
[----:B-1----:R-:W-:Y:S01]  /*4460*/  @!P6 FMUL R196, R196, R196 ;  /* 0x000000c4c4c4e220 */ /* 0x002fe20000400000 */
[----:B------:R-:W-:-:S03]  /*4470*/  FSETP.GEU.AND P6, PT, R137, -126, PT ;  /* 0xc2fc00008900780b */ /* 0x000fc60003fce000 */
[----:B------:R-:W-:-:S05]  /*4480*/  FADD R165, R165, R196 ;  /* 0x000000c4a5a57221 */ /* 0x000fca0000000000 */
[----:B------:R-:W-:Y:S01]  /*4490*/  @!P1 FMUL R134, R134, 0.5 ;  /* 0x3f00000086869820 */ /* 0x000fe20000400000 */
[----:B--2---:R-:W-:-:S03]  /*44a0*/  @!P3 FMUL R23, R23, R23 ;  /* 0x000000171717b220 */ /* 0x004fc60000400000 */
[----:B------:R-:W1:Y:S01]  /*44b0*/  MUFU.EX2 R138, R134 ;  /* 0x00000086008a7308 */ /* 0x000e620000000800 */
[----:B------:R-:W-:-:S07]  /*44c0*/  @!P6 FMUL R137, R137, 0.5 ;  /* 0x3f0000008989e820 */ /* 0x000fce0000400000 */
[----:B------:R-:W2:Y:S08]  /*44d0*/  MUFU.EX2 R139, R137 ;  /* 0x00000089008b7308 */ /* 0x000eb00000000800 */
[----:B------:R-:W3:Y:S01]  /*44e0*/  MUFU.EX2 R134, R130 ;  /* 0x0000008200867308 */ /* 0x000ee20000000800 */
[----:B-1----:R-:W-:Y:S01]  /*44f0*/  @!P1 FMUL R138, R138, R138 ;  /* 0x0000008a8a8a9220 */ /* 0x002fe20000400000 */
[----:B------:R-:W-:Y:S01]  /*4500*/  FSETP.GEU.AND P1, PT, R161, -126, PT ;  /* 0xc2fc0000a100780b */ /* 0x000fe20003f2e000 */
[----:B--2---:R-:W-:Y:S01]  /*4510*/  @!P6 FMUL R139, R139, R139 ;  /* 0x0000008b8b8be220 */ /* 0x004fe20000400000 */
[----:B------:R-:W-:-:S11]  /*4520*/  FSETP.GEU.AND P6, PT, R164, -126, PT ;  /* 0xc2fc0000a400780b */ /* 0x000fd60003fce000 */
[----:B------:R-:W-:Y:S01]  /*4530*/  @!P1 FMUL R161, R161, 0.5 ;  /* 0x3f000000a1a19820 */ /* 0x000fe20000400000 */
[----:B---3--:R-:W-:Y:S01]  /*4540*/  @!P2 FMUL R134, R134, R134 ;  /* 0x000000868686a220 */ /* 0x008fe20000400000 */
[----:B------:R-:W-:-:S04]  /*4550*/  FSETP.GEU.AND P2, PT, R129, -126, PT ;  /* 0xc2fc00008100780b */ /* 0x000fc80003f4e000 */
[----:B------:R-:W1:Y:S01]  /*4560*/  MUFU.EX2 R161, R161 ;  /* 0x000000a100a17308 */ /* 0x000e620000000800 */
[----:B------:R-:W-:-:S07]  /*4570*/  @!P6 FMUL R164, R164, 0.5 ;  /* 0x3f000000a4a4e820 */ /* 0x000fce0000400000 */
[----:B------:R-:W2:Y:S01]  /*4580*/  MUFU.EX2 R168, R164 ;  /* 0x000000a400a87308 */ /* 0x000ea20000000800 */
[----:B------:R-:W-:-:S07]  /*4590*/  @!P2 FMUL R129, R129, 0.5 ;  /* 0x3f0000008181a820 */ /* 0x000fce0000400000 */
[----:B------:R-:W3:Y:S01]  /*45a0*/  MUFU.EX2 R124, R129 ;  /* 0x00000081007c7308 */ /* 0x000ee20000000800 */
[----:B-1----:R-:W-:Y:S01]  /*45b0*/  @!P1 FMUL R161, R161, R161 ;  /* 0x000000a1a1a19220 */ /* 0x002fe20000400000 */
[----:B------:R-:W-:Y:S01]  /*45c0*/  FSETP.GEU.AND P1, PT, R133, -126, PT ;  /* 0xc2fc00008500780b */ /* 0x000fe20003f2e000 */
[----:B------:R-:W-:Y:S02]  /*45d0*/  WARPGROUP.DEPBAR.LE gsb0, 0x0 ;  /* 0x00008000000079c5 */ /* 0x000fe40000010000 */
[----:B------:R-:W-:Y:S01]  /*45e0*/  F2FP.BF16.F32.PACK_AB R121, R153, R152 ;  /* 0x000000989979723e */ /* 0x000fe200000010ff */
[----:B--2---:R-:W-:Y:S01]  /*45f0*/  @!P6 FMUL R168, R168, R168 ;  /* 0x000000a8a8a8e220 */ /* 0x004fe20000400000 */
[----:B------:R-:W-:Y:S01]  /*4600*/  F2FP.BF16.F32.PACK_AB R123, R177, R154 ;  /* 0x0000009ab17b723e */ /* 0x000fe200000010ff */
[----:B------:R-:W-:Y:S01]  /*4610*/  FADD R152, R152, R161 ;  /* 0x000000a198987221 */ /* 0x000fe20000000000 */
[----:B------:R-:W-:Y:S01]  /*4620*/  F2FP.BF16.F32.PACK_AB R120, R179, R148 ;  /* 0x00000094b378723e */ /* 0x000fe200000010ff */
[----:B------:R-:W-:Y:S01]  /*4630*/  FADD R153, R153, R168 ;  /* 0x000000a899997221 */ /* 0x000fe20000000000 */
[----:B------:R-:W-:-:S04]  /*4640*/  F2FP.BF16.F32.PACK_AB R122, R181, R178 ;  /* 0x000000b2b57a723e */ /* 0x000fc800000010ff */
[----:B------:R-:W-:Y:S01]  /*4650*/  @!P1 FMUL R133, R133, 0.5 ;  /* 0x3f00000085859820 */ /* 0x000fe20000400000 */
[----:B------:R-:W-:Y:S01]  /*4660*/  FSETP.GEU.AND P6, PT, R136, -126, PT ;  /* 0xc2fc00008800780b */ /* 0x000fe20003fce000 */
[----:B---3--:R-:W-:Y:S01]  /*4670*/  @!P2 FMUL R124, R124, R124 ;  /* 0x0000007c7c7ca220 */ /* 0x008fe20000400000 */
[----:B------:R-:W-:Y:S01]  /*4680*/  WARPGROUP.ARRIVE ;  /* 0x00000000000079c5 */ /* 0x000fe20000000000 */
[----:B------:R-:W1:Y:S01]  /*4690*/  MUFU.EX2 R131, R133 ;  /* 0x0000008500837308 */ /* 0x000e620000000800 */
[----:B------:R-:W-:Y:S01]  /*46a0*/  FADD R148, R148, R125 ;  /* 0x0000007d94947221 */ /* 0x000fe20000000000 */
[----:B------:R-:W-:Y:S01]  /*46b0*/  FADD R179, R179, R134 ;  /* 0x00000086b3b37221 */ /* 0x000fe20000000000 */
[----:B------:R-:W-:Y:S01]  /*46c0*/  FADD R152, R17, R152 ;  /* 0x0000009811987221 */ /* 0x000fe20000000000 */
[----:B------:R-:W-:Y:S01]  /*46d0*/  FADD R126, R126, R153 ;  /* 0x000000997e7e7221 */ /* 0x000fe20000000000 */
[----:B------:R-:W-:Y:S01]  /*46e0*/  HGMMA.64x192x16.F32.BF16 R24, R120, gdesc[UR4].tnspB, R24, gsb0 ;  /* 0x42e0000478187df0 */ /* 0x000fe20008001818 */
[----:B------:R-:W-:Y:S01]  /*46f0*/  UIADD3 UR6, UR23, 0xd80, URZ ;  /* 0x00000d8017067890 */ /* 0x000fe2000fffe03f */
[----:B------:R-:W-:Y:S01]  /*4700*/  IADD3 R17, R2, 0x36020, RZ ;  /* 0x0003602002117810 */ /* 0x000fe20007ffe0ff */
[----:B------:R-:W-:-:S02]  /*4710*/  UMOV UR7, 0x40000040 ;  /* 0x4000004000077882 */ /* 0x000fc40000000000 */
[----:B------:R-:W-:-:S04]  /*4720*/  @!P6 FMUL R136, R136, 0.5 ;  /* 0x3f0000008888e820 */ /* 0x000fc80000400000 */
[----:B------:R-:W2:Y:S01]  /*4730*/  MUFU.EX2 R164, R136 ;  /* 0x0000008800a47308 */ /* 0x000ea20000000800 */
[----:B-1----:R-:W-:Y:S01]  /*4740*/  @!P1 FMUL R131, R131, R131 ;  /* 0x0000008383839220 */ /* 0x002fe20000400000 */
[----:B------:R-:W-:-:S03]  /*4750*/  FSETP.GEU.AND P1, PT, R158, -126, PT ;  /* 0xc2fc00009e00780b */ /* 0x000fc60003f2e000 */
[----:B------:R-:W-:Y:S01]  /*4760*/  FADD R178, R178, R131 ;  /* 0x00000083b2b27221 */ /* 0x000fe20000000000 */
[----:B--2---:R-:W-:Y:S01]  /*4770*/  @!P6 FMUL R164, R164, R164 ;  /* 0x000000a4a4a4e220 */ /* 0x004fe20000400000 */
[----:B------:R-:W-:-:S08]  /*4780*/  FSETP.GEU.AND P6, PT, R159, -126, PT ;  /* 0xc2fc00009f00780b */ /* 0x000fd00003fce000 */
[----:B------:R-:W-:Y:S01]  /*4790*/  @!P1 FMUL R158, R158, 0.5 ;  /* 0x3f0000009e9e9820 */ /* 0x000fe20000400000 */
[----:B------:R-:W-:-:S05]  /*47a0*/  FADD R181, R181, R164 ;  /* 0x000000a4b5b57221 */ /* 0x000fca0000000000 */
[----:B------:R-:W1:Y:S01]  /*47b0*/  MUFU.EX2 R158, R158 ;  /* 0x0000009e009e7308 */ /* 0x000e620000000800 */
[----:B------:R-:W-:-:S07]  /*47c0*/  @!P6 FMUL R159, R159, 0.5 ;  /* 0x3f0000009f9fe820 */ /* 0x000fce0000400000 */
[----:B------:R-:W2:Y:S01]  /*47d0*/  MUFU.EX2 R159, R159 ;  /* 0x0000009f009f7308 */ /* 0x000ea20000000800 */
[----:B-1----:R-:W-:Y:S01]  /*47e0*/  @!P1 FMUL R158, R158, R158 ;  /* 0x0000009e9e9e9220 */ /* 0x002fe20000400000 */
[----:B------:R-:W-:Y:S01]  /*47f0*/  FSETP.GEU.AND P1, PT, R128, -126, PT ;  /* 0xc2fc00008000780b */ /* 0x000fe20003f2e000 */
[----:B--2---:R-:W-:Y:S01]  /*4800*/  @!P6 FMUL R159, R159, R159 ;  /* 0x0000009f9f9fe220 */ /* 0x004fe20000400000 */
[----:B------:R-:W-:-:S11]  /*4810*/  FSETP.GEU.AND P6, PT, R127, -126, PT ;  /* 0xc2fc00007f00780b */ /* 0x000fd60003fce000 */
[----:B------:R-:W-:-:S04]  /*4820*/  @!P1 FMUL R128, R128, 0.5 ;  /* 0x3f00000080809820 */ /* 0x000fc80000400000 */
[----:B------:R-:W1:Y:S01]  /*4830*/  MUFU.EX2 R133, R128 ;  /* 0x0000008000857308 */ /* 0x000e620000000800 */
[----:B------:R-:W-:-:S07]  /*4840*/  @!P6 FMUL R127, R127, 0.5 ;  /* 0x3f0000007f7fe820 */ /* 0x000fce0000400000 */
[----:B------:R-:W2:Y:S01]  /*4850*/  MUFU.EX2 R130, R127 ;  /* 0x0000007f00827308 */ /* 0x000ea20000000800 */
[----:B-1----:R-:W-:Y:S01]  /*4860*/  @!P1 FMUL R133, R133, R133 ;  /* 0x0000008585859220 */ /* 0x002fe20000400000 */
[----:B------:R-:W-:Y:S01]  /*4870*/  ISETP.GE.AND P1, PT, R22, 0x101, PT ;  /* 0x000001011600780c */ /* 0x000fe20003f26270 */
[----:B--2---:R-:W-:Y:S01]  /*4880*/  @!P6 FMUL R130, R130, R130 ;  /* 0x000000828282e220 */ /* 0x004fe20000400000 */
[----:B------:R-:W-:Y:S02]  /*4890*/  WARPGROUP.DEPBAR.LE gsb0, 0x0 ;  /* 0x00008000000079c5 */ /* 0x000fe40000010000 */
[----:B------:R-:W-:Y:S01]  /*48a0*/  F2FP.BF16.F32.PACK_AB R121, R192, R185 ;  /* 0x000000b9c079723e */ /* 0x000fe200000010ff */
[----:B------:R-:W-:Y:S01]  /*48b0*/  FADD R185, R185, R158 ;  /* 0x0000009eb9b97221 */ /* 0x000fe20000000000 */
[----:B------:R-:W-:Y:S01]  /*48c0*/  F2FP.BF16.F32.PACK_AB R123, R182, R183 ;  /* 0x000000b7b67b723e */ /* 0x000fe200000010ff */
[----:B------:R-:W-:Y:S01]  /*48d0*/  FADD R192, R192, R159 ;  /* 0x0000009fc0c07221 */ /* 0x000fe20000000000 */
[----:B------:R-:W-:Y:S01]  /*48e0*/  F2FP.BF16.F32.PACK_AB R120, R151, R180 ;  /* 0x000000b49778723e */ /* 0x000fe200000010ff */
[----:B------:R-:W-:Y:S01]  /*48f0*/  FADD R183, R183, R160 ;  /* 0x000000a0b7b77221 */ /* 0x000fe20000000000 */
[----:B------:R-:W-:Y:S01]  /*4900*/  F2FP.BF16.F32.PACK_AB R122, R149, R150 ;  /* 0x00000096957a723e */ /* 0x000fe200000010ff */
[----:B------:R-:W-:Y:S01]  /*4910*/  FADD R182, R182, R163 ;  /* 0x000000a3b6b67221 */ /* 0x000fe20000000000 */
[----:B------:R-:W-:Y:S01]  /*4920*/  FADD R185, R162, R185 ;  /* 0x000000b9a2b97221 */ /* 0x000fe20000000000 */
[----:B------:R-:W-:Y:S01]  /*4930*/  FADD R165, R165, R192 ;  /* 0x000000c0a5a57221 */ /* 0x000fe20000000000 */
[----:B------:R-:W-:Y:S01]  /*4940*/  WARPGROUP.ARRIVE ;  /* 0x00000000000079c5 */ /* 0x000fe20000000000 */
[----:B------:R-:W-:Y:S01]  /*4950*/  FADD R183, R166, R183 ;  /* 0x000000b7a6b77221 */ /* 0x000fe20000000000 */
[----:B------:R-:W-:Y:S01]  /*4960*/  FADD R182, R169, R182 ;  /* 0x000000b6a9b67221 */ /* 0x000fe20000000000 */
[----:B------:R-:W-:Y:S01]  /*4970*/  FADD R152, R152, R185 ;  /* 0x000000b998987221 */ /* 0x000fe20000000000 */
[----:B------:R-:W-:Y:S01]  /*4980*/  FADD R126, R126, R165 ;  /* 0x000000a57e7e7221 */ /* 0x000fe20000000000 */
[----:B------:R-:W-:Y:S01]  /*4990*/  MOV R185, 0x2 ;  /* 0x0000000200b97802 */ /* 0x000fe20000000f00 */
[----:B------:R-:W-:Y:S01]  /*49a0*/  HGMMA.64x192x16.F32.BF16 R24, R120, gdesc[UR4].tnspB, R24, gsb0 ;  /* 0x42e0000478187df0 */ /* 0x000fe20008001818 */
[----:B------:R-:W-:Y:S01]  /*49b0*/  UIADD3 UR6, UR23, 0xe00, URZ ;  /* 0x00000e0017067890 */ /* 0x000fe2000fffe03f */
[----:B------:R-:W-:Y:S01]  /*49c0*/  UMOV UR7, 0x40000040 ;  /* 0x4000004000077882 */ /* 0x000fe20000000000 */
[----:B------:R-:W-:-:S02]  /*49d0*/  WARPGROUP.DEPBAR.LE gsb0, 0x0 ;  /* 0x00008000000079c5 */ /* 0x000fc40000010000 */
[----:B------:R-:W-:Y:S02]  /*49e0*/  F2FP.BF16.F32.PACK_AB R121, R195, R194 ;  /* 0x000000c2c379723e */ /* 0x000fe400000010ff */
[----:B------:R-:W-:Y:S02]  /*49f0*/  F2FP.BF16.F32.PACK_AB R123, R198, R191 ;  /* 0x000000bfc67b723e */ /* 0x000fe400000010ff */
        /* <DEDUP_REMOVED lines=10> */
[----:B------:R-:W-:-:S02]  /*4aa0*/  FADD R140, R140, R181 ;  /* 0x000000b58c8c7221 */ /* 0x000fc40000000000 */
[----:B------:R-:W-:Y:S01]  /*4ab0*/  HGMMA.64x192x16.F32.BF16 R24, R120, gdesc[UR4].tnspB, R24, gsb0 ;  /* 0x42e0000478187df0 */ /* 0x000fe20008001818 */
[----:B------:R-:W-:Y:S01]  /*4ac0*/  UIADD3 UR6, UR23, 0xe80, URZ ;  /* 0x00000e8017067890 */ /* 0x000fe2000fffe03f */
[----:B------:R-:W-:Y:S01]  /*4ad0*/  UMOV UR7, 0x40000040 ;  /* 0x4000004000077882 */ /* 0x000fe20000000000 */
[----:B------:R-:W-:Y:S02]  /*4ae0*/  WARPGROUP.DEPBAR.LE gsb0, 0x0 ;  /* 0x00008000000079c5 */ /* 0x000fe40000010000 */
        /* <DEDUP_REMOVED lines=8> */
[----:B------:R-:W-:-:S06]  /*4b70*/  WARPGROUP.ARRIVE ;  /* 0x00000000000079c5 */ /* 0x000fcc0000000000 */
[----:B------:R-:W-:Y:S01]  /*4b80*/  HGMMA.64x192x16.F32.BF16 R24, R120, gdesc[UR4].tnspB, R24, gsb0 ;  /* 0x42e0000478187df0 */ /* 0x000fe20008001818 */
[----:B------:R-:W-:Y:S01]  /*4b90*/  UIADD3 UR6, UR23, 0xf00, URZ ;  /* 0x00000f0017067890 */ /* 0x000fe2000fffe03f */
[----:B------:R-:W-:Y:S01]  /*4ba0*/  UMOV UR7, 0x40000040 ;  /* 0x4000004000077882 */ /* 0x000fe20000000000 */
[----:B------:R-:W-:Y:S02]  /*4bb0*/  WARPGROUP.DEPBAR.LE gsb0, 0x0 ;  /* 0x00008000000079c5 */ /* 0x000fe40000010000 */
[----:B------:R-:W-:Y:S02]  /*4bc0*/  F2FP.BF16.F32.PACK_AB R121, R168, R161 ;  /* 0x000000a1a879723e */ /* 0x000fe400000010ff */
[----:B------:R-:W-:Y:S01]  /*4bd0*/  F2FP.BF16.F32.PACK_AB R123, R170, R167 ;  /* 0x000000a7aa7b723e */ /* 0x000fe200000010ff */
[----:B------:R-:W-:Y:S01]  /*4be0*/  FADD R167, R154, R167 ;  /* 0x000000a79aa77221 */ /* 0x000fe20000000000 */
[----:B------:R-:W-:Y:S01]  /*4bf0*/  F2FP.BF16.F32.PACK_AB R120, R134, R125 ;  /* 0x0000007d8678723e */ /* 0x000fe200000010ff */
[----:B------:R-:W-:Y:S01]  /*4c00*/  FADD R170, R177, R170 ;  /* 0x000000aab1aa7221 */ /* 0x000fe20000000000 */
[----:B------:R-:W-:Y:S01]  /*4c10*/  F2FP.BF16.F32.PACK_AB R122, R164, R131 ;  /* 0x00000083a47a723e */ /* 0x000fe200000010ff */
[----:B------:R-:W-:-:S02]  /*4c20*/  FADD R144, R144, R167 ;  /* 0x000000a790907221 */ /* 0x000fc40000000000 */
[----:B------:R-:W-:Y:S01]  /*4c30*/  FADD R145, R145, R170 ;  /* 0x000000aa91917221 */ /* 0x000fe20000000000 */
[----:B------:R-:W-:Y:S01]  /*4c40*/  WARPGROUP.ARRIVE ;  /* 0x00000000000079c5 */ /* 0x000fe20000000000 */
[----:B------:R-:W-:Y:S02]  /*4c50*/  FADD R183, R144, R183 ;  /* 0x000000b790b77221 */ /* 0x000fe40000000000 */
[----:B------:R-:W-:Y:S02]  /*4c60*/  FADD R145, R145, R182 ;  /* 0x000000b691917221 */ /* 0x000fe40000000000 */
[----:B------:R-:W-:Y:S01]  /*4c70*/  FADD R152, R152, R183 ;  /* 0x000000b798987221 */ /* 0x000fe20000000000 */
[----:B------:R-:W-:Y:S01]  /*4c80*/  HGMMA.64x192x16.F32.BF16 R24, R120, gdesc[UR4].tnspB, R24, gsb0 ;  /* 0x42e0000478187df0 */ /* 0x000fe20008001818 */
[----:B------:R-:W-:Y:S01]  /*4c90*/  UIADD3 UR6, UR23, 0xf80, URZ ;  /* 0x00000f8017067890 */ /* 0x000fe2000fffe03f */
[----:B------:R-:W-:Y:S01]  /*4ca0*/  FADD R145, R126, R145 ;  /* 0x000000917e917221 */ /* 0x000fe20000000000 */
[----:B------:R-:W-:-:S03]  /*4cb0*/  UMOV UR7, 0x40000040 ;  /* 0x4000004000077882 */ /* 0x000fc60000000000 */
[----:B------:R-:W-:Y:S01]  /*4cc0*/  FADD R22, R152, R145 ;  /* 0x0000009198167221 */ /* 0x000fe20000000000 */
        /* <DEDUP_REMOVED lines=14> */
[----:B------:R-:W-:Y:S01]  /*4db0*/  FADD R132, R141, R132 ;  /* 0x000000848d847221 */ /* 0x000fe20000000000 */
[----:B------:R-:W-:Y:S01]  /*4dc0*/  HGMMA.64x192x16.F32.BF16 R24, R120, gdesc[UR4].tnspB, R24, gsb0 ;  /* 0x42e0000478187df0 */ /* 0x000fe20008001818 */
[----:B------:R-:W-:Y:S01]  /*4dd0*/  FADD R135, R142, R135 ;  /* 0x000000878e877221 */ /* 0x000fe20000000000 */
[----:B------:R-:W-:Y:S01]  /*4de0*/  FADD R140, R140, R139 ;  /* 0x0000008b8c8c7221 */ /* 0x000fe20000000000 */
[----:B------:R-:W-:Y:S01]  /*4df0*/  FADD R143, R143, R138 ;  /* 0x0000008a8f8f7221 */ /* 0x000fe20000000000 */
[----:B------:R-:W-:-:S02]  /*4e00*/  PRMT R23, RZ, 0x654, R17 ;  /* 0x00000654ff177816 */ /* 0x000fc40000000011 */
[----:B------:R-:W-:Y:S01]  /*4e10*/  FADD R135, R135, R140 ;  /* 0x0000008c87877221 */ /* 0x000fe20000000000 */
[----:B------:R-:W-:Y:S01]  /*4e20*/  FADD R132, R132, R143 ;  /* 0x0000008f84847221 */ /* 0x000fe20000000000 */
[----:B------:R-:W-:Y:S02]  /*4e30*/  WARPGROUP.DEPBAR.LE gsb0, 0x0 ;  /* 0x00008000000079c5 */ /* 0x000fe40000010000 */
[----:B------:R1:W-:Y:S02]  /*4e40*/  SYNCS.ARRIVE.TRANS64.RED.A1T0 RZ, [R23+URZ], RZ ;  /* 0x000000ff17ff79a7 */ /* 0x0003e4000810043f */
[----:B-1----:R-:W-:Y:S01]  /*4e50*/  FADD R23, R132, R135 ;  /* 0x0000008784177221 */ /* 0x002fe20000000000 */
[----:B------:R-:W-:Y:S06]  /*4e60*/  @!P1 BRA `(.L_x_24) ;  /* 0x0000003400d09947 */ /* 0x000fec0003800000 */
[----:B------:R-:W-:Y:S01]  /*4e70*/  MOV R191, R189 ;  /* 0x000000bd00bf7202 */ /* 0x000fe20000000f00 */
[----:B------:R-:W-:Y:S01]  /*4e80*/  IMAD.MOV.U32 R193, RZ, RZ, R188 ;  /* 0x000000ffffc17224 */ /* 0x000fe200078e00bc */
[----:B------:R-:W-:Y:S01]  /*4e90*/  MOV R185, 0x2 ;  /* 0x0000000200b97802 */ /* 0x000fe20000000f00 */
[----:B------:R-:W-:Y:S01]  /*4ea0*/  ULDC.64 UR38, c[0x0][0x198] ;  /* 0x0000660000267ab9 */ /* 0x000fe20000000a00 */
[----:B------:R-:W-:Y:S01]  /*4eb0*/  MOV R6, 0x1 ;  /* 0x0000000100067802 */ /* 0x000fe20000000f00 */
[----:B------:R-:W-:Y:S01]  /*4ec0*/  ULDC UR22, c[0x0][0x604] ;  /* 0x0001810000167ab9 */ /* 0x000fe20000000800 */
[----:B------:R-:W-:-:S07]  /*4ed0*/  MOV R3, RZ ;  /* 0x000000ff00037202 */ /* 0x000fce0000000f00 */
.L_x_36:
[----:B------:R-:W-:Y:S01]  /*4ee0*/  LEA R121, R185, R2, 0x3 ;  /* 0x00000002b9797211 */ /* 0x000fe200078e18ff */
[----:B------:R-:W-:Y:S05]  /*4ef0*/  YIELD ;  /* 0x0000000000007946 */ /* 0x000fea0003800000 */
[----:B------:R-:W-:Y:S02]  /*4f00*/  SHF.L.U32 R120, R3, 0x1f, RZ ;  /* 0x0000001f03787819 */ /* 0x000fe400000006ff */
[C---:B------:R-:W-:Y:S01]  /*4f10*/  ISETP.GT.AND P1, PT, R190.reuse, 0x2, PT ;  /* 0x00000002be00780c */ /* 0x040fe20003f24270 */
[----:B------:R-:W-:Y:S01]  /*4f20*/  VIADD R190, R190, 0xffffffff ;  /* 0xffffffffbebe7836 */ /* 0x000fe20000000000 */
[----:B------:R-:W1:Y:S02]  /*4f30*/  SYNCS.PHASECHK.TRANS64.TRYWAIT P2, [R121+URZ+0x36000], R120 ;  /* 0x03600078790075a7 */ /* 0x000e64000804017f */
[----:B-1----:R-:W-:Y:S09]  /*4f40*/  @!P2 BRA `(.L_x_25) ;  /* 0x0000009c0040a947 */ /* 0x002ff20003800000 */
.L_x_88:
[----:B------:R-:W-:Y:S05]  /*4f50*/  WARPSYNC.ALL ;  /* 0x0000000000007948 */ /* 0x000fea0003800000 */
[----:B------:R-:W-:Y:S01]  /*4f60*/  R2UR UR6, R185 ;  /* 0x00000000b90672ca */ /* 0x000fe200000e0000 */
[----:B-1----:R-:W-:Y:S01]  /*4f70*/  WARPGROUP.ARRIVE ;  /* 0x00000000000079c5 */ /* 0x002fe20000000000 */
[----:B------:R-:W-:Y:S01]  /*4f80*/  R2UR UR20, R186 ;  /* 0x00000000ba1472ca */ /* 0x000fe200000e0000 */
[----:B------:R-:W-:Y:S01]  /*4f90*/  UMOV UR35, 0x40000040 ;  /* 0x4000004000237882 */ /* 0x000fe20000000000 */
[----:B------:R-:W-:Y:S01]  /*4fa0*/  R2UR UR21, R187 ;  /* 0x00000000bb1572ca */ /* 0x000fe200000e0000 */
[----:B------:R-:W-:Y:S01]  /*4fb0*/  UMOV UR27, 0x40000040 ;  /* 0x40000040001b7882 */ /* 0x000fe20000000000 */
[----:B------:R-:W-:Y:S01]  /*4fc0*/  MOV R188, UR23 ;  /* 0x0000001700bc7c02 */ /* 0x000fe20008000f00 */
[----:B------:R-:W-:Y:S01]  /*4fd0*/  UMOV UR23, 0x40000040 ;  /* 0x4000004000177882 */ /* 0x000fe20000000000 */
[----:B------:R-:W-:Y:S01]  /*4fe0*/  MOV R189, UR22 ;  /* 0x0000001600bd7c02 */ /* 0x000fe20008000f00 */
[----:B------:R-:W-:Y:S01]  /*4ff0*/  UMOV UR19, 0x40000040 ;  /* 0x4000004000137882 */ /* 0x000fe20000000000 */
[----:B------:R-:W-:Y:S01]  /*5000*/  R2UR UR12, R20 ;  /* 0x00000000140c72ca */ /* 0x000fe200000e0000 */
[----:B------:R-:W-:Y:S01]  /*5010*/  UMOV UR11, 0x40000040 ;  /* 0x40000040000b7882 */ /* 0x000fe20000000000 */
[----:B------:R-:W-:Y:S01]  /*5020*/  R2UR UR13, R21 ;  /* 0x00000000150d72ca */ /* 0x000fe200000e0000 */
[----:B------:R-:W-:Y:S01]  /*5030*/  UIMAD UR6, UR6, 0xc00, UR30 ;  /* 0x00000c00060678a4 */ /* 0x000fe2000f8e021e */
[----:B------:R-:W-:Y:S01]  /*5040*/  MOV R192, UR15 ;  /* 0x0000000f00c07c02 */ /* 0x000fe20008000f00 */
[----:B------:R-:W-:Y:S01]  /*5050*/  UMOV UR15, 0x40000040 ;  /* 0x40000040000f7882 */ /* 0x000fe20000000000 */
[----:B------:R-:W-:Y:S01]  /*5060*/  MOV R194, UR14 ;  /* 0x0000000e00c27c02 */ /* 0x000fe20008000f00 */
[----:B------:R-:W-:Y:S01]  /*5070*/  UIADD3 UR7, UR6, 0x2, URZ ;  /* 0x0000000206077890 */ /* 0x000fe2000fffe03f */
[----:B------:R-:W-:Y:S01]  /*5080*/  R2UR UR32, R18 ;  /* 0x00000000122072ca */ /* 0x000fe200000e0000 */
[----:B------:R-:W-:Y:S01]  /*5090*/  UIADD3 UR58, UR6, 0x404, URZ ;  /* 0x00000404063a7890 */ /* 0x000fe2000fffe03f */
[----:B------:R-:W-:Y:S01]  /*50a0*/  R2UR UR33, R19 ;  /* 0x00000000132172ca */ /* 0x000fe200000e0000 */
[----:B------:R-:W-:Y:S01]  /*50b0*/  UMOV UR22, UR6 ;  /* 0x0000000600167c82 */ /* 0x000fe20008000000 */
[----:B------:R-:W-:Y:S01]  /*50c0*/  R2UR UR24, R14 ;  /* 0x000000000e1872ca */ /* 0x000fe200000e0000 */
[----:B------:R-:W-:Y:S01]  /*50d0*/  HGMMA.64x128x16.F32.BF16 R120, gdesc[UR20], RZ, !UPT, gsb0 ;  /* 0x01e00000147879f0 */ /* 0x000fe2000c0018ff */
[----:B------:R-:W-:Y:S01]  /*50e0*/  UMOV UR14, UR7 ;  /* 0x00000007000e7c82 */ /* 0x000fe20008000000 */
[----:B------:R-:W-:Y:S01]  /*50f0*/  UIADD3 UR7, UR6, 0x4, URZ ;  /* 0x0000000406077890 */ /* 0x000fe2000fffe03f */
[----:B------:R-:W-:Y:S01]  /*5100*/  R2UR UR25, R15 ;  /* 0x000000000f1972ca */ /* 0x000fe200000e0000 */
[----:B------:R-:W-:Y:S01]  /*5110*/  UMOV UR59, 0x40000040 ;  /* 0x40000040003b7882 */ /* 0x000fe20000000000 */
[----:B------:R-:W-:Y:S01]  /*5120*/  R2UR UR16, R12 ;  /* 0x000000000c1072ca */ /* 0x000fe200000e0000 */
[----:B------:R-:W-:Y:S01]  /*5130*/  UIADD3 UR54, UR6, 0x406, URZ ;  /* 0x0000040606367890 */ /* 0x000fe2000fffe03f */
[----:B------:R-:W-:Y:S01]  /*5140*/  R2UR UR17, R13 ;  /* 0x000000000d1172ca */ /* 0x000fe200000e0000 */
[----:B------:R-:W-:Y:S01]  /*5150*/  UMOV UR55, 0x40000040 ;  /* 0x4000004000377882 */ /* 0x000fe20000000000 */
[----:B------:R-:W-:Y:S01]  /*5160*/  UMOV UR34, UR7 ;  /* 0x0000000700227c82 */ /* 0x000fe20008000000 */
[----:B------:R-:W-:Y:S01]  /*5170*/  UIADD3 UR7, UR6, 0x6, URZ ;  /* 0x0000000606077890 */ /* 0x000fe2000fffe03f */
[----:B------:R-:W-:Y:S01]  /*5180*/  R2UR UR8, R10 ;  /* 0x000000000a0872ca */ /* 0x000fe200000e0000 */
[----:B------:R-:W-:Y:S01]  /*5190*/  UIADD3 UR50, UR6, 0x800, URZ ;  /* 0x0000080006327890 */ /* 0x000fe2000fffe03f */
[----:B------:R-:W-:Y:S01]  /*51a0*/  R2UR UR9, R11 ;  /* 0x000000000b0972ca */ /* 0x000fe200000e0000 */
[----:B------:R-:W-:Y:S01]  /*51b0*/  UMOV UR51, 0x40000040 ;  /* 0x4000004000337882 */ /* 0x000fe20000000000 */
[----:B------:R-:W-:Y:S01]  /*51c0*/  UIADD3 UR46, UR6, 0x802, URZ ;  /* 0x00000802062e7890 */ /* 0x000fe2000fffe03f */
[----:B------:R-:W-:Y:S01]  /*51d0*/  ISETP.NE.AND P2, PT, R9, RZ, PT ;  /* 0x000000ff0900720c */ /* 0x000fe20003f45270 */
[----:B------:R-:W-:Y:S01]  /*51e0*/  UMOV UR26, UR7 ;  /* 0x00000007001a7c82 */ /* 0x000fe20008000000 */
[----:B------:R-:W-:Y:S01]  /*51f0*/  UIADD3 UR7, UR6, 0x400, URZ ;  /* 0x0000040006077890 */ /* 0x000fe2000fffe03f */
[----:B------:R-:W-:Y:S01]  /*5200*/  R2UR UR23, R188 ;  /* 0x00000000bc1772ca */ /* 0x000fe200000e0000 */
[----:B------:R-:W-:Y:S01]  /*5210*/  UMOV UR47, 0x40000040 ;  /* 0x40000040002f7882 */ /* 0x000fe20000000000 */
[----:B------:R-:W-:Y:S01]  /*5220*/  UIADD3 UR42, UR6, 0x804, URZ ;  /* 0x00000804062a7890 */ /* 0x000fe2000fffe03f */
[----:B------:R-:W-:Y:S01]  /*5230*/  R2UR UR22, R189 ;  /* 0x00000000bd1672ca */ /* 0x000fe200000e0000 */
[----:B------:R-:W-:-:S02]  /*5240*/  UMOV UR43, 0x40000040 ;  /* 0x40000040002b7882 */ /* 0x000fc40000000000 */
[----:B------:R-:W-:Y:S01]  /*5250*/  UMOV UR18, UR7 ;  /* 0x0000000700127c82 */ /* 0x000fe20008000000 */
[----:B------:R-:W-:Y:S02]  /*5260*/  UIADD3 UR7, UR6, 0x402, URZ ;  /* 0x0000040206077890 */ /* 0x000fe4000fffe03f */
[----:B------:R-:W-:-:S05]  /*5270*/  UIADD3 UR6, UR6, 0x806, URZ ;  /* 0x0000080606067890 */ /* 0x000fca000fffe03f */
[----:B------:R-:W-:Y:S01]  /*5280*/  UMOV UR10, UR7 ;  /* 0x00000007000a7c82 */ /* 0x000fe20008000000 */
[----:B------:R-:W-:Y:S01]  /*5290*/  UMOV UR7, 0x40000040 ;  /* 0x4000004000077882 */ /* 0x000fe20000000000 */
[----:B------:R-:W-:Y:S02]  /*52a0*/  WARPGROUP.DEPBAR.LE gsb0, 0x0 ;  /* 0x00008000000079c5 */ /* 0x000fe40000010000 */
[----:B------:R-:W-:-:S06]  /*52b0*/  WARPGROUP.ARRIVE ;  /* 0x00000000000079c5 */ /* 0x000fcc0000000000 */
[----:B------:R-:W-:Y:S01]  /*52c0*/  HGMMA.64x128x16.F32.BF16 R120, gdesc[UR12], R120, gsb0 ;  /* 0x01e000000c7879f0 */ /* 0x000fe20008001878 */
[----:B------:R-:W-:Y:S02]  /*52d0*/  R2UR UR15, R192 ;  /* 0x00000000c00f72ca */ /* 0x000fe400000e0000 */
[----:B------:R-:W-:Y:S01]  /*52e0*/  R2UR UR14, R194 ;  /* 0x00000000c20e72ca */ /* 0x000fe200000e0000 */
        /* <DEDUP_REMOVED lines=31> */
[----:B------:R-:W-:Y:S05]  /*54e0*/  @P2 BRA `(.L_x_26) ;  /* 0x0000000000bc2947 */ /* 0x000fea0003800000 */
[----:B------:R-:W-:-:S13]  /*54f0*/  ISETP.LT.OR P3, PT, R7, 0x1, !P0 ;  /* 0x000000010700780c */ /* 0x000fda0004761670 */
[----:B------:R-:W-:Y:S05]  /*5500*/  @P3 BRA `(.L_x_27) ;  /* 0x0000000000b03947 */ /* 0x000fea0003800000 */
[----:B------:R-:W-:Y:S02]  /*5510*/  LEA R188, R5, R2, 0x3 ;  /* 0x0000000205bc7211 */ /* 0x000fe400078e18ff */
[----:B------:R-:W-:Y:S02]  /*5520*/  SHF.L.U32 R189, R4, 0x1f, RZ ;  /* 0x0000001f04bd7819 */ /* 0x000fe400000006ff */
[----:B------:R-:W-:Y:S02]  /*5530*/  ISETP.NE.AND P4, PT, R0, RZ, PT ;  /* 0x000000ff0000720c */ /* 0x000fe40003f85270 */
[----:B------:R-:W1:Y:S02]  /*5540*/  SYNCS.PHASECHK.TRANS64.TRYWAIT P3, [R188+URZ+0x36020], R189 ;  /* 0x036020bdbc0075a7 */ /* 0x000e64000806017f */
[----:B-1----:R-:W-:Y:S09]  /*5550*/  @!P3 BRA `(.L_x_28) ;  /* 0x0000009400d0b947 */ /* 0x002ff20003800000 */
.L_x_89:
[----:B------:R-:W-:Y:S05]  /*5560*/  @P4 BRA `(.L_x_29) ;  /* 0x0000000000144947 */ /* 0x000fea0003800000 */
[----:B------:R-:W-:Y:S02]  /*5570*/  LOP3.LUT P3, RZ, R16, 0x1f, RZ, 0xc0, !PT ;  /* 0x0000001f10ff7812 */ /* 0x000fe4000786c0ff */
[----:B-1----:R-:W-:-:S04]  /*5580*/  MOV R189, 0xc000 ;  /* 0x0000c00000bd7802 */ /* 0x002fc80000000f00 */
[----:B------:R2:W-:Y:S07]  /*5590*/  SYNCS.ARRIVE.TRANS64 RZ, [R188+URZ+0x36000], R189 ;  /* 0x036000bdbcff79a7 */ /* 0x0005ee000800003f */
[----:B------:R-:W-:Y:S05]  /*55a0*/  @!P3 BRA `(.L_x_29) ;  /* 0x000000000004b947 */ /* 0x000fea0003800000 */
[----:B------:R-:W-:Y:S01]  /*55b0*/  BPT.TRAP 0x1 ;  /* 0x000000040000795c */ /* 0x000fe20000300000 */
.L_x_29:
[----:B-12---:R-:W-:Y:S01]  /*55c0*/  IMAD R189, R5, 0xc000, R2 ;  /* 0x0000c00005bd7824 */ /* 0x006fe200078e0202 */
[----:B------:R-:W-:Y:S01]  /*55d0*/  R2UR UR35, R8 ;  /* 0x00000000082372ca */ /* 0x000fe200000e0000 */
[----:B------:R-:W-:Y:S01]  /*55e0*/  UIADD3 UR6, UP0, UR38, 0x1f0, URZ ;  /* 0x000001f026067890 */ /* 0x000fe2000ff1e03f */
[----:B------:R-:W-:Y:S01]  /*55f0*/  R2UR UR33, R188 ;  /* 0x00000000bc2172ca */ /* 0x000fe200000e0000 */
[----:B------:R-:W-:Y:S01]  /*5600*/  UMOV UR24, 0x0 ;  /* 0x0000000000187882 */ /* 0x000fe20000000000 */
[----:B------:R-:W-:Y:S01]  /*5610*/  R2UR UR8, R189 ;  /* 0x00000000bd0872ca */ /* 0x000fe200000e0000 */
[----:B------:R-:W-:Y:S01]  /*5620*/  UIADD3.X UR7, URZ, UR39, URZ, UP0, !UPT ;  /* 0x000000273f077290 */ /* 0x000fe200087fe43f */
[----:B------:R-:W-:Y:S01]  /*5630*/  IADD3 R5, R5, 0x1, RZ ;  /* 0x0000000105057810 */ /* 0x000fe20007ffe0ff */
[----:B------:R-:W-:Y:S01]  /*5640*/  UMOV UR25, 0x10000000 ;  /* 0x1000000000197882 */ /* 0x000fe20000000000 */
[----:B------:R-:W-:Y:S01]  /*5650*/  UMOV UR34, URZ ;  /* 0x0000003f00227c82 */ /* 0x000fe20008000000 */
[----:B------:R-:W-:Y:S01]  /*5660*/  UMOV UR18, 0x40 ;  /* 0x0000004000127882 */ /* 0x000fe20000000000 */
[----:B------:R-:W-:Y:S01]  /*5670*/  UMOV UR20, UR36 ;  /* 0x0000002400147c82 */ /* 0x000fe20008000000 */
[----:B------:R-:W-:Y:S01]  /*5680*/  UMOV UR21, UR37 ;  /* 0x0000002500157c82 */ /* 0x000fe20008000000 */
[----:B------:R-:W-:Y:S01]  /*5690*/  UMOV UR10, 0x80 ;  /* 0x00000080000a7882 */ /* 0x000fe20000000000 */
[----:B------:R-:W-:Y:S01]  /*56a0*/  USHF.L.U32 UR35, UR35, 0x7, URZ ;  /* 0x0000000723237899 */ /* 0x000fe2000800063f */
[----:B------:R-:W-:Y:S01]  /*56b0*/  ISETP.NE.AND P3, PT, R5, 0x4, PT ;  /* 0x000000040500780c */ /* 0x000fe20003f65270 */
[----:B------:R-:W-:-:S02]  /*56c0*/  UIADD3 UR33, UR33, 0x36000, URZ ;  /* 0x0003600021217890 */ /* 0x000fc4000fffe03f */
[----:B------:R-:W-:Y:S01]  /*56d0*/  UIADD3 UR32, UR8, 0x6000, URZ ;  /* 0x0000600008207890 */ /* 0x000fe2000fffe03f */
[----:B------:R-:W-:Y:S01]  /*56e0*/  SEL R189, RZ, 0x1, P3 ;  /* 0x00000001ffbd7807 */ /* 0x000fe20001800000 */
        /* <DEDUP_REMOVED lines=8> */
[----:B------:R-:W-:Y:S01]  /*5770*/  UMOV UR9, UR33 ;  /* 0x0000002100097c82 */ /* 0x000fe20008000000 */
[----:B------:R-:W-:Y:S01]  /*5780*/  UMOV UR11, UR35 ;  /* 0x00000023000b7c82 */ /* 0x000fe20008000000 */
[----:B------:R1:W-:Y:S01]  /*5790*/  UTMALDG.4D [UR32], [UR6], desc[UR24] ;  /* 0x00001820060075b4 */ /* 0x0003e20008019000 */
[----:B------:R1:W-:Y:S01]  /*57a0*/  UTMALDG.4D [UR16], [UR6], desc[UR24] ;  /* 0x00001810060075b4 */ /* 0x0003e20008019000 */
[----:B------:R1:W-:Y:S02]  /*57b0*/  UTMALDG.4D [UR8], [UR6], desc[UR24] ;  /* 0x00001808060075b4 */ /* 0x0003e40008019000 */
[----:B-1----:R-:W-:Y:S01]  /*57c0*/  NOP ;  /* 0x0000000000007918 */ /* 0x002fe20000000000 */
.L_x_27:
[----:B------:R-:W-:-:S07]  /*57d0*/  IADD3 R7, R7, -0x1, RZ ;  /* 0xffffffff07077810 */ /* 0x000fce0007ffe0ff */
.L_x_26:
[----:B------:R-:W-:Y:S01]  /*57e0*/  VIADD R185, R185, 0x1 ;  /* 0x00000001b9b97836 */ /* 0x000fe20000000000 */
[----:B------:R-:W-:Y:S05]  /*57f0*/  WARPSYNC.ALL ;  /* 0x0000000000007948 */ /* 0x000fea0003800000 */
[----:B------:R-:W-:-:S04]  /*5800*/  ISETP.NE.AND P3, PT, R185, 0x4, PT ;  /* 0x00000004b900780c */ /* 0x000fc80003f65270 */
[----:B------:R-:W-:Y:S02]  /*5810*/  SEL R188, RZ, 0x1, P3 ;  /* 0x00000001ffbc7807 */ /* 0x000fe40001800000 */
[----:B------:R-:W-:Y:S02]  /*5820*/  SEL R185, R185, RZ, P3 ;  /* 0x000000ffb9b97207 */ /* 0x000fe40001800000 */
[----:B------:R-:W-:Y:S02]  /*5830*/  LOP3.LUT R3, R3, R188, RZ, 0x3c, !PT ;  /* 0x000000bc03037212 */ /* 0x000fe400078e3cff */
        /* <DEDUP_REMOVED lines=59> */
[----:B------:R-:W-:Y:S02]  /*5bf0*/  LEA R198, R185, R2, 0x3 ;  /* 0x00000002b9c67211 */ /* 0x000fe400078e18ff */
[----:B------:R-:W-:Y:S02]  /*5c00*/  FMNMX R188, R180, R189, !PT ;  /* 0x000000bdb4bc7209 */ /* 0x000fe40007800000 */
[----:B------:R-:W-:Y:S02]  /*5c10*/  FMNMX R189, R179, R192, !PT ;  /* 0x000000c0b3bd7209 */ /* 0x000fe40007800000 */
[----:B------:R-:W-:-:S02]  /*5c20*/  FMNMX R192, R181, R188, !PT ;  /* 0x000000bcb5c07209 */ /* 0x000fc40007800000 */
[----:B------:R-:W-:-:S03]  /*5c30*/  FMNMX R188, R182, R189, !PT ;  /* 0x000000bdb6bc7209 */ /* 0x000fc60007800000 */
[----:B------:R-:W1:Y:S01]  /*5c40*/  SHFL.BFLY PT, R189, R192, 0x1, 0x1f ;  /* 0x0c201f00c0bd7f89 */ /* 0x000e6200000e0000 */
[----:B------:R-:W-:-:S05]  /*5c50*/  FMNMX R194, R183, R188, !PT ;  /* 0x000000bcb7c27209 */ /* 0x000fca0007800000 */
[----:B------:R-:W2:Y:S01]  /*5c60*/  SHFL.BFLY PT, R197, R194, 0x1, 0x1f ;  /* 0x0c201f00c2c57f89 */ /* 0x000ea200000e0000 */
[----:B-1----:R-:W-:Y:S02]  /*5c70*/  FMNMX R195, R192, R189, !PT ;  /* 0x000000bdc0c37209 */ /* 0x002fe40007800000 */
[----:B------:R-:W-:-:S03]  /*5c80*/  LEA R192, R6, R17, 0x3 ;  /* 0x0000001106c07211 */ /* 0x000fc600078e18ff */
[----:B------:R-:W1:Y:S01]  /*5c90*/  SHFL.BFLY PT, R188, R195, 0x2, 0x1f ;  /* 0x0c401f00c3bc7f89 */ /* 0x000e6200000e0000 */
[----:B--2---:R-:W-:Y:S02]  /*5ca0*/  FMNMX R197, R194, R197, !PT ;  /* 0x000000c5c2c57209 */ /* 0x004fe40007800000 */
[----:B------:R-:W-:-:S03]  /*5cb0*/  PRMT R194, RZ, 0x654, R192 ;  /* 0x00000654ffc27816 */ /* 0x000fc600000000c0 */
[----:B------:R-:W2:Y:S01]  /*5cc0*/  SHFL.BFLY PT, R196, R197, 0x2, 0x1f ;  /* 0x0c401f00c5c47f89 */ /* 0x000ea200000e0000 */
[----:B------:R3:W-:Y:S01]  /*5cd0*/  SYNCS.ARRIVE.TRANS64.RED.A1T0 RZ, [R194+URZ], RZ ;  /* 0x000000ffc2ff79a7 */ /* 0x0007e2000810043f */
[----:B-1----:R-:W-:Y:S02]  /*5ce0*/  FMNMX R189, R195, R188, !PT ;  /* 0x000000bcc3bd7209 */ /* 0x002fe40007800000 */
[----:B------:R-:W-:Y:S02]  /*5cf0*/  SHF.L.U32 R195, R3, 0x1f, RZ ;  /* 0x0000001f03c37819 */ /* 0x000fe400000006ff */
[----:B------:R-:W-:Y:S02]  /*5d00*/  FSETP.NEU.AND P3, PT, R189, -INF , PT ;  /* 0xff800000bd00780b */ /* 0x000fe40003f6d000 */
[----:B--2---:R-:W-:Y:S01]  /*5d10*/  FMNMX R188, R197, R196, !PT ;  /* 0x000000c4c5bc7209 */ /* 0x004fe20007800000 */
[----:B------:R-:W1:Y:S01]  /*5d20*/  SYNCS.PHASECHK.TRANS64.TRYWAIT P5, [R198+URZ+0x36000], R195 ;  /* 0x036000c3c60075a7 */ /* 0x000e6200080a017f */
[----:B------:R-:W-:-:S02]  /*5d30*/  FSEL R200, R189, RZ, P3 ;  /* 0x000000ffbdc87208 */ /* 0x000fc40001800000 */
[----:B------:R-:W-:-:S03]  /*5d40*/  FSETP.NEU.AND P3, PT, R188, -INF , PT ;  /* 0xff800000bc00780b */ /* 0x000fc60003f6d000 */
[----:B------:R-:W-:Y:S01]  /*5d50*/  FADD R191, -R200, R191 ;  /* 0x000000bfc8bf7221 */ /* 0x000fe20000000100 */
[----:B------:R-:W-:-:S03]  /*5d60*/  FSEL R196, R188, RZ, P3 ;  /* 0x000000ffbcc47208 */ /* 0x000fc60001800000 */
[----:B------:R-:W-:Y:S02]  /*5d70*/  FMUL R192, R191, UR22 ;  /* 0x00000016bfc07c20 */ /* 0x000fe40008400000 */
[----:B------:R-:W-:-:S03]  /*5d80*/  FADD R191, -R196, R193 ;  /* 0x000000c1c4bf7221 */ /* 0x000fc60000000100 */
[----:B------:R-:W-:Y:S01]  /*5d90*/  FSETP.GEU.AND P4, PT, R192, -126, PT ;  /* 0xc2fc0000c000780b */ /* 0x000fe20003f8e000 */
[----:B------:R-:W-:Y:S01]  /*5da0*/  FMUL R193, R191, UR22 ;  /* 0x00000016bfc17c20 */ /* 0x000fe20008400000 */
[----:B------:R-:W-:-:S04]  /*5db0*/  FMUL R191, R196, UR22 ;  /* 0x00000016c4bf7c20 */ /* 0x000fc80008400000 */
[----:B------:R-:W-:Y:S01]  /*5dc0*/  FSETP.GEU.AND P3, PT, R193, -126, PT ;  /* 0xc2fc0000c100780b */ /* 0x000fe20003f6e000 */
[--C-:B------:R-:W-:Y:S01]  /*5dd0*/  FFMA R122, R122, UR22, -R191.reuse ;  /* 0x000000167a7a7c23 */ /* 0x100fe200080008bf */
[----:B------:R-:W-:-:S04]  /*5de0*/  FFMA R123, R123, UR22, -R191 ;  /* 0x000000167b7b7c23 */ /* 0x000fc800080008bf */
[----:B------:R-:W-:Y:S01]  /*5df0*/  FSETP.GEU.AND P6, PT, R122, -126, PT ;  /* 0xc2fc00007a00780b */ /* 0x000fe20003fce000 */
[----:B------:R-:W-:-:S06]  /*5e00*/  @!P4 FMUL R192, R192, 0.5 ;  /* 0x3f000000c0c0c820 */ /* 0x000fcc0000400000 */
[----:B------:R-:W-:Y:S01]  /*5e10*/  @!P3 FMUL R193, R193, 0.5 ;  /* 0x3f000000c1c1b820 */ /* 0x000fe20000400000 */
[----:B------:R-:W2:Y:S08]  /*5e20*/  MUFU.EX2 R192, R192 ;  /* 0x000000c000c07308 */ /* 0x000eb00000000800 */
[----:B------:R-:W4:Y:S01]  /*5e30*/  MUFU.EX2 R193, R193 ;  /* 0x000000c100c17308 */ /* 0x000f220000000800 */
[----:B-1-3--:R-:W-:Y:S05]  /*5e40*/  @!P5 BRA `(.L_x_30) ;  /* 0x0000008c00a8d947 */ /* 0x00afea0003800000 */
.L_x_90:
[--C-:B------:R-:W-:Y:S01]  /*5e50*/  FFMA R197, R126, UR22, -R191.reuse ;  /* 0x000000167ec57c23 */ /* 0x100fe200080008bf */
[----:B-1----:R-:W-:Y:S01]  /*5e60*/  FFMA R198, R127, UR22, -R191 ;  /* 0x000000167fc67c23 */ /* 0x002fe200080008bf */
[----:B--2---:R-:W-:Y:S01]  /*5e70*/  @!P4 FMUL R192, R192, R192 ;  /* 0x000000c0c0c0c220 */ /* 0x004fe20000400000 */
[----:B----4-:R-:W-:Y:S01]  /*5e80*/  @!P3 FMUL R193, R193, R193 ;  /* 0x000000c1c1c1b220 */ /* 0x010fe20000400000 */
[----:B------:R-:W-:Y:S01]  /*5e90*/  FSETP.GEU.AND P5, PT, R123, -126, PT ;  /* 0xc2fc00007b00780b */ /* 0x000fe20003fae000 */
[----:B------:R-:W-:Y:S01]  /*5ea0*/  @!P6 FMUL R122, R122, 0.5 ;  /* 0x3f0000007a7ae820 */ /* 0x000fe20000400000 */
[----:B------:R-:W-:Y:S01]  /*5eb0*/  FSETP.GEU.AND P4, PT, R197, -126, PT ;  /* 0xc2fc0000c500780b */ /* 0x000fe20003f8e000 */
[----:B------:R-:W-:Y:S01]  /*5ec0*/  FMUL R195, R200, UR22 ;  /* 0x00000016c8c37c20 */ /* 0x000fe20008400000 */
[----:B------:R-:W-:Y:S01]  /*5ed0*/  FSETP.GEU.AND P3, PT, R198, -126, PT ;  /* 0xc2fc0000c600780b */ /* 0x000fe20003f6e000 */
[----:B------:R1:W2:Y:S01]  /*5ee0*/  MUFU.EX2 R196, R122 ;  /* 0x0000007a00c47308 */ /* 0x0002a20000000800 */
[----:B------:R-:W-:Y:S01]  /*5ef0*/  R2UR UR6, R185 ;  /* 0x00000000b90672ca */ /* 0x000fe200000e0000 */
[--C-:B------:R-:W-:Y:S01]  /*5f00*/  FFMA R120, R120, UR22, -R195.reuse ;  /* 0x0000001678787c23 */ /* 0x100fe200080008c3 */
[--C-:B------:R-:W-:Y:S01]  /*5f10*/  FFMA R121, R121, UR22, -R195.reuse ;  /* 0x0000001679797c23 */ /* 0x100fe200080008c3 */
[-C--:B------:R-:W-:Y:S01]  /*5f20*/  FMUL R24, R24, R192.reuse ;  /* 0x000000c018187220 */ /* 0x080fe20000400000 */
[-C--:B------:R-:W-:Y:S01]  /*5f30*/  FMUL R25, R25, R192.reuse ;  /* 0x000000c019197220 */ /* 0x080fe20000400000 */
[-C--:B------:R-:W-:Y:S01]  /*5f40*/  FMUL R28, R28, R192.reuse ;  /* 0x000000c01c1c7220 */ /* 0x080fe20000400000 */
[-C--:B------:R-:W-:Y:S01]  /*5f50*/  FMUL R29, R29, R192.reuse ;  /* 0x000000c01d1d7220 */ /* 0x080fe20000400000 */
[----:B------:R-:W-:Y:S01]  /*5f60*/  @!P5 FMUL R123, R123, 0.5 ;  /* 0x3f0000007b7bd820 */ /* 0x000fe20000400000 */
[--C-:B-1----:R-:W-:Y:S01]  /*5f70*/  FFMA R122, R124, UR22, -R195.reuse ;  /* 0x000000167c7a7c23 */ /* 0x102fe200080008c3 */
[----:B------:R-:W-:Y:S01]  /*5f80*/  @!P4 FMUL R197, R197, 0.5 ;  /* 0x3f000000c5c5c820 */ /* 0x000fe20000400000 */
[-C--:B------:R-:W-:Y:S01]  /*5f90*/  FMUL R32, R32, R192.reuse ;  /* 0x000000c020207220 */ /* 0x080fe20000400000 */
[----:B------:R-:W-:Y:S01]  /*5fa0*/  @!P3 FMUL R198, R198, 0.5 ;  /* 0x3f000000c6c6b820 */ /* 0x000fe20000400000 */
[----:B------:R1:W3:Y:S01]  /*5fb0*/  MUFU.EX2 R194, R123 ;  /* 0x0000007b00c27308 */ /* 0x0002e20000000800 */
[-C--:B------:R-:W-:Y:S01]  /*5fc0*/  FMUL R33, R33, R192.reuse ;  /* 0x000000c021217220 */ /* 0x080fe20000400000 */
[-C--:B------:R-:W-:Y:S01]  /*5fd0*/  FMUL R36, R36, R192.reuse ;  /* 0x000000c024247220 */ /* 0x080fe20000400000 */
[----:B------:R-:W-:Y:S01]  /*5fe0*/  FMUL R37, R37, R192 ;  /* 0x000000c025257220 */ /* 0x000fe20000400000 */
[----:B--2---:R-:W-:Y:S01]  /*5ff0*/  @!P6 FMUL R196, R196, R196 ;  /* 0x000000c4c4c4e220 */ /* 0x004fe20000400000 */
[----:B------:R-:W-:Y:S01]  /*6000*/  FSETP.GEU.AND P6, PT, R120, -126, PT ;  /* 0xc2fc00007800780b */ /* 0x000fe20003fce000 */
[-C--:B------:R-:W-:Y:S01]  /*6010*/  FMUL R40, R40, R192.reuse ;  /* 0x000000c028287220 */ /* 0x080fe20000400000 */
[-C--:B------:R-:W-:Y:S01]  /*6020*/  FMUL R41, R41, R192.reuse ;  /* 0x000000c029297220 */ /* 0x080fe20000400000 */
[----:B------:R-:W2:Y:S01]  /*6030*/  MUFU.EX2 R126, R197 ;  /* 0x000000c5007e7308 */ /* 0x000ea20000000800 */
[----:B-1----:R-:W-:Y:S01]  /*6040*/  FFMA R123, R125, UR22, -R195 ;  /* 0x000000167d7b7c23 */ /* 0x002fe200080008c3 */
[-C--:B------:R-:W-:Y:S01]  /*6050*/  FMUL R44, R44, R192.reuse ;  /* 0x000000c02c2c7220 */ /* 0x080fe20000400000 */
[-C--:B------:R-:W-:Y:S01]  /*6060*/  FMUL R45, R45, R192.reuse ;  /* 0x000000c02d2d7220 */ /* 0x080fe20000400000 */
[-C--:B------:R-:W-:Y:S01]  /*6070*/  FMUL R48, R48, R192.reuse ;  /* 0x000000c030307220 */ /* 0x080fe20000400000 */
[-C--:B------:R-:W-:Y:S01]  /*6080*/  FMUL R49, R49, R192.reuse ;  /* 0x000000c031317220 */ /* 0x080fe20000400000 */
[-C--:B------:R-:W-:Y:S01]  /*6090*/  FMUL R52, R52, R192.reuse ;  /* 0x000000c034347220 */ /* 0x080fe20000400000 */
[----:B------:R-:W-:Y:S01]  /*60a0*/  FMUL R53, R53, R192 ;  /* 0x000000c035357220 */ /* 0x000fe20000400000 */
[----:B------:R-:W1:Y:S01]  /*60b0*/  MUFU.EX2 R127, R198 ;  /* 0x000000c6007f7308 */ /* 0x000e620000000800 */
[----:B---3--:R-:W-:Y:S01]  /*60c0*/  @!P5 FMUL R194, R194, R194 ;  /* 0x000000c2c2c2d220 */ /* 0x008fe20000400000 */
[----:B------:R-:W-:Y:S01]  /*60d0*/  FSETP.GEU.AND P5, PT, R121, -126, PT ;  /* 0xc2fc00007900780b */ /* 0x000fe20003fae000 */
[----:B------:R-:W-:Y:S01]  /*60e0*/  @!P6 FMUL R120, R120, 0.5 ;  /* 0x3f0000007878e820 */ /* 0x000fe20000400000 */
[-C--:B------:R-:W-:Y:S01]  /*60f0*/  FMUL R56, R56, R192.reuse ;  /* 0x000000c038387220 */ /* 0x080fe20000400000 */
[-C--:B------:R-:W-:Y:S01]  /*6100*/  FMUL R57, R57, R192.reuse ;  /* 0x000000c039397220 */ /* 0x080fe20000400000 */
[-C--:B------:R-:W-:Y:S01]  /*6110*/  FMUL R60, R60, R192.reuse ;  /* 0x000000c03c3c7220 */ /* 0x080fe20000400000 */
[----:B------:R-:W-:Y:S01]  /*6120*/  FMUL R61, R61, R192 ;  /* 0x000000c03d3d7220 */ /* 0x000fe20000400000 */
[----:B------:R-:W3:Y:S01]  /*6130*/  MUFU.EX2 R199, R120 ;  /* 0x0000007800c77308 */ /* 0x000ee20000000800 */
[----:B--2---:R-:W-:Y:S01]  /*6140*/  @!P4 FMUL R126, R126, R126 ;  /* 0x0000007e7e7ec220 */ /* 0x004fe20000400000 */
[----:B------:R-:W-:Y:S01]  /*6150*/  FSETP.GEU.AND P4, PT, R122, -126, PT ;  /* 0xc2fc00007a00780b */ /* 0x000fe20003f8e000 */
[-C--:B------:R-:W-:Y:S01]  /*6160*/  FMUL R64, R64, R192.reuse ;  /* 0x000000c040407220 */ /* 0x080fe20000400000 */
[-C--:B------:R-:W-:Y:S01]  /*6170*/  FMUL R65, R65, R192.reuse ;  /* 0x000000c041417220 */ /* 0x080fe20000400000 */
[-C--:B------:R-:W-:Y:S01]  /*6180*/  FMUL R68, R68, R192.reuse ;  /* 0x000000c044447220 */ /* 0x080fe20000400000 */
[-C--:B------:R-:W-:Y:S01]  /*6190*/  FMUL R69, R69, R192.reuse ;  /* 0x000000c045457220 */ /* 0x080fe20000400000 */
[----:B------:R-:W-:Y:S01]  /*61a0*/  @!P5 FMUL R121, R121, 0.5 ;  /* 0x3f0000007979d820 */ /* 0x000fe20000400000 */
[-C--:B------:R-:W-:Y:S01]  /*61b0*/  FMUL R72, R72, R192.reuse ;  /* 0x000000c048487220 */ /* 0x080fe20000400000 */
[----:B-1----:R-:W-:Y:S01]  /*61c0*/  @!P3 FMUL R127, R127, R127 ;  /* 0x0000007f7f7fb220 */ /* 0x002fe20000400000 */
[----:B------:R-:W-:Y:S01]  /*61d0*/  FSETP.GEU.AND P3, PT, R123, -126, PT ;  /* 0xc2fc00007b00780b */ /* 0x000fe20003f6e000 */
[----:B------:R-:W1:Y:S01]  /*61e0*/  MUFU.EX2 R197, R121 ;  /* 0x0000007900c57308 */ /* 0x000e620000000800 */
[-C--:B------:R-:W-:Y:S01]  /*61f0*/  FMUL R73, R73, R192.reuse ;  /* 0x000000c049497220 */ /* 0x080fe20000400000 */
[-C--:B------:R-:W-:Y:S01]  /*6200*/  FMUL R76, R76, R192.reuse ;  /* 0x000000c04c4c7220 */ /* 0x080fe20000400000 */
[-C--:B------:R-:W-:Y:S01]  /*6210*/  FMUL R77, R77, R192.reuse ;  /* 0x000000c04d4d7220 */ /* 0x080fe20000400000 */
[----:B------:R-:W-:Y:S01]  /*6220*/  @!P4 FMUL R122, R122, 0.5 ;  /* 0x3f0000007a7ac820 */ /* 0x000fe20000400000 */
[-C--:B------:R-:W-:Y:S01]  /*6230*/  FMUL R80, R80, R192.reuse ;  /* 0x000000c050507220 */ /* 0x080fe20000400000 */
[----:B---3--:R-:W-:Y:S01]  /*6240*/  @!P6 FMUL R199, R199, R199 ;  /* 0x000000c7c7c7e220 */ /* 0x008fe20000400000 */
[-C--:B------:R-:W-:Y:S01]  /*6250*/  FMUL R81, R81, R192.reuse ;  /* 0x000000c051517220 */ /* 0x080fe20000400000 */
[----:B------:R-:W2:Y:S01]  /*6260*/  MUFU.EX2 R124, R122 ;  /* 0x0000007a007c7308 */ /* 0x000ea20000000800 */
[-C--:B------:R-:W-:Y:S01]  /*6270*/  FMUL R84, R84, R192.reuse ;  /* 0x000000c054547220 */ /* 0x080fe20000400000 */
[-C--:B------:R-:W-:Y:S01]  /*6280*/  FMUL R85, R85, R192.reuse ;  /* 0x000000c055557220 */ /* 0x080fe20000400000 */
[-C--:B------:R-:W-:Y:S01]  /*6290*/  FMUL R88, R88, R192.reuse ;  /* 0x000000c058587220 */ /* 0x080fe20000400000 */
[----:B------:R-:W-:Y:S01]  /*62a0*/  @!P3 FMUL R123, R123, 0.5 ;  /* 0x3f0000007b7bb820 */ /* 0x000fe20000400000 */
[-C--:B------:R-:W-:Y:S01]  /*62b0*/  FMUL R89, R89, R192.reuse ;  /* 0x000000c059597220 */ /* 0x080fe20000400000 */
[-C--:B------:R-:W-:Y:S01]  /*62c0*/  FMUL R92, R92, R192.reuse ;  /* 0x000000c05c5c7220 */ /* 0x080fe20000400000 */
[-C--:B------:R-:W-:Y:S01]  /*62d0*/  FMUL R93, R93, R192.reuse ;  /* 0x000000c05d5d7220 */ /* 0x080fe20000400000 */
[----:B------:R-:W3:Y:S01]  /*62e0*/  MUFU.EX2 R125, R123 ;  /* 0x0000007b007d7308 */ /* 0x000ee20000000800 */
[----:B-1----:R-:W-:Y:S01]  /*62f0*/  @!P5 FMUL R197, R197, R197 ;  /* 0x000000c5c5c5d220 */ /* 0x002fe20000400000 */
[-C--:B------:R-:W-:Y:S01]  /*6300*/  FMUL R96, R96, R192.reuse ;  /* 0x000000c060607220 */ /* 0x080fe20000400000 */
[-C--:B------:R-:W-:Y:S01]  /*6310*/  FMUL R97, R97, R192.reuse ;  /* 0x000000c061617220 */ /* 0x080fe20000400000 */
[-C--:B------:R-:W-:Y:S01]  /*6320*/  FMUL R100, R100, R192.reuse ;  /* 0x000000c064647220 */ /* 0x080fe20000400000 */
[-C--:B------:R-:W-:Y:S01]  /*6330*/  FMUL R101, R101, R192.reuse ;  /* 0x000000c065657220 */ /* 0x080fe20000400000 */
[-C--:B------:R-:W-:Y:S01]  /*6340*/  FMUL R104, R104, R192.reuse ;  /* 0x000000c068687220 */ /* 0x080fe20000400000 */
[-C--:B------:R-:W-:Y:S01]  /*6350*/  FMUL R105, R105, R192.reuse ;  /* 0x000000c069697220 */ /* 0x080fe20000400000 */
[----:B------:R-:W-:Y:S01]  /*6360*/  FMUL R108, R108, R192 ;  /* 0x000000c06c6c7220 */ /* 0x000fe20000400000 */
[----:B--2---:R-:W-:Y:S01]  /*6370*/  @!P4 FMUL R124, R124, R124 ;  /* 0x0000007c7c7cc220 */ /* 0x004fe20000400000 */
[-C--:B------:R-:W-:Y:S01]  /*6380*/  FMUL R109, R109, R192.reuse ;  /* 0x000000c06d6d7220 */ /* 0x080fe20000400000 */
[-C--:B------:R-:W-:Y:S01]  /*6390*/  FMUL R112, R112, R192.reuse ;  /* 0x000000c070707220 */ /* 0x080fe20000400000 */
[-C--:B------:R-:W-:Y:S01]  /*63a0*/  FMUL R113, R113, R192.reuse ;  /* 0x000000c071717220 */ /* 0x080fe20000400000 */
[-C--:B------:R-:W-:Y:S01]  /*63b0*/  FMUL R116, R116, R192.reuse ;  /* 0x000000c074747220 */ /* 0x080fe20000400000 */
[----:B------:R-:W-:Y:S01]  /*63c0*/  FMUL R117, R117, R192 ;  /* 0x000000c075757220 */ /* 0x000fe20000400000 */
[-C--:B------:R-:W-:Y:S01]  /*63d0*/  FMUL R26, R26, R193.reuse ;  /* 0x000000c11a1a7220 */ /* 0x080fe20000400000 */
[----:B------:R-:W-:Y:S01]  /*63e0*/  FMUL R27, R27, R193 ;  /* 0x000000c11b1b7220 */ /* 0x000fe20000400000 */
[----:B---3--:R-:W-:Y:S01]  /*63f0*/  @!P3 FMUL R125, R125, R125 ;  /* 0x0000007d7d7db220 */ /* 0x008fe20000400000 */
[-C--:B------:R-:W-:Y:S01]  /*6400*/  FMUL R30, R30, R193.reuse ;  /* 0x000000c11e1e7220 */ /* 0x080fe20000400000 */
        /* <DEDUP_REMOVED lines=44> */
[----:B------:R-:W-:Y:S01]  /*66d0*/  FMUL R119, R119, R193 ;  /* 0x000000c177777220 */ /* 0x000fe20000400000 */
[----:B------:R-:W-:Y:S01]  /*66e0*/  F2FP.BF16.F32.PACK_AB R121, R194, R196 ;  /* 0x000000c4c279723e */ /* 0x000fe200000010ff */
[----:B------:R-:W-:Y:S01]  /*66f0*/  UIMAD UR6, UR6, 0xc00, UR23 ;  /* 0x00000c00060678a4 */ /* 0x000fe2000f8e0217 */
[----:B------:R-:W-:Y:S01]  /*6700*/  F2FP.BF16.F32.PACK_AB R123, R127, R126 ;  /* 0x0000007e7f7b723e */ /* 0x000fe200000010ff */
[----:B------:R-:W-:Y:S01]  /*6710*/  UMOV UR7, 0x40000040 ;  /* 0x4000004000077882 */ /* 0x000fe20000000000 */
[----:B------:R-:W-:Y:S01]  /*6720*/  F2FP.BF16.F32.PACK_AB R120, R197, R199 ;  /* 0x000000c7c578723e */ /* 0x000fe200000010ff */
[--C-:B------:R-:W-:Y:S01]  /*6730*/  FFMA R134, R134, UR22, -R191.reuse ;  /* 0x0000001686867c23 */ /* 0x100fe200080008bf */
[----:B------:R-:W-:Y:S01]  /*6740*/  F2FP.BF16.F32.PACK_AB R122, R125, R124 ;  /* 0x0000007c7d7a723e */ /* 0x000fe200000010ff */
[----:B------:R-:W-:Y:S01]  /*6750*/  FFMA R200, R135, UR22, -R191 ;  /* 0x0000001687c87c23 */ /* 0x000fe200080008bf */
[----:B------:R-:W-:Y:S01]  /*6760*/  FFMA R198, R133, UR22, -R195 ;  /* 0x0000001685c67c23 */ /* 0x000fe200080008c3 */
[----:B------:R-:W-:Y:S01]  /*6770*/  UIADD3 UR8, UR6, 0x80, URZ ;  /* 0x0000008006087890 */ /* 0x000fe2000fffe03f */
[----:B------:R-:W-:Y:S01]  /*6780*/  WARPGROUP.ARRIVE ;  /* 0x00000000000079c5 */ /* 0x000fe20000000000 */
[----:B------:R-:W-:Y:S01]  /*6790*/  FSETP.GEU.AND P6, PT, R134, -126, PT ;  /* 0xc2fc00008600780b */ /* 0x000fe20003fce000 */
[----:B------:R-:W-:Y:S01]  /*67a0*/  UMOV UR11, 0x40000040 ;  /* 0x40000040000b7882 */ /* 0x000fe20000000000 */
[----:B------:R-:W-:Y:S01]  /*67b0*/  FSETP.GEU.AND P5, PT, R200, -126, PT ;  /* 0xc2fc0000c800780b */ /* 0x000fe20003fae000 */
[--C-:B------:R-:W-:Y:S01]  /*67c0*/  FFMA R142, R142, UR22, -R191.reuse ;  /* 0x000000168e8e7c23 */ /* 0x100fe200080008bf */
[----:B------:R-:W-:Y:S01]  /*67d0*/  FFMA R150, R150, UR22, -R191 ;  /* 0x0000001696967c23 */ /* 0x000fe200080008bf */
[----:B------:R-:W-:Y:S01]  /*67e0*/  HGMMA.64x192x16.F32.BF16 R24, R120, gdesc[UR4].tnspB, R24, gsb0 ;  /* 0x42e0000478187df0 */ /* 0x000fe20008001818 */
[----:B------:R-:W-:Y:S01]  /*67f0*/  UMOV UR10, UR8 ;  /* 0x00000008000a7c82 */ /* 0x000fe20008000000 */
[----:B------:R-:W-:Y:S01]  /*6800*/  UIADD3 UR8, UR6, 0x100, URZ ;  /* 0x0000010006087890 */ /* 0x000fe2000fffe03f */
[----:B------:R-:W-:Y:S01]  /*6810*/  FFMA R193, R193, R22, R196 ;  /* 0x00000016c1c17223 */ /* 0x000fe200000000c4 */
[----:B------:R-:W-:Y:S01]  /*6820*/  UMOV UR7, 0x40000040 ;  /* 0x4000004000077882 */ /* 0x000fe20000000000 */
[----:B------:R-:W-:Y:S01]  /*6830*/  FFMA R192, R192, R23, R199 ;  /* 0x00000017c0c07223 */ /* 0x000fe200000000c7 */
[----:B------:R-:W-:Y:S01]  /*6840*/  IADD3 R6, R6, 0x1, RZ ;  /* 0x0000000106067810 */ /* 0x000fe20007ffe0ff */
[----:B------:R-:W-:Y:S01]  /*6850*/  FADD R193, R193, R194 ;  /* 0x000000c2c1c17221 */ /* 0x000fe20000000000 */
[----:B------:R-:W-:Y:S01]  /*6860*/  @!P6 FMUL R134, R134, 0.5 ;  /* 0x3f0000008686e820 */ /* 0x000fe20000400000 */
[----:B------:R-:W-:Y:S01]  /*6870*/  FADD R197, R192, R197 ;  /* 0x000000c5c0c57221 */ /* 0x000fe20000000000 */
[----:B------:R-:W-:Y:S01]  /*6880*/  @!P5 FMUL R200, R200, 0.5 ;  /* 0x3f000000c8c8d820 */ /* 0x000fe20000400000 */
[----:B------:R-:W-:Y:S01]  /*6890*/  FADD R126, R193, R126 ;  /* 0x0000007ec17e7221 */ /* 0x000fe20000000000 */
[----:B------:R-:W-:-:S02]  /*68a0*/  VIADD R185, R185, 0x1 ;  /* 0x00000001b9b97836 */ /* 0x000fc40000000000 */
[----:B------:R-:W-:Y:S01]  /*68b0*/  FADD R124, R197, R124 ;  /* 0x0000007cc57c7221 */ /* 0x000fe20000000000 */
[----:B------:R-:W1:Y:S01]  /*68c0*/  MUFU.EX2 R134, R134 ;  /* 0x0000008600867308 */ /* 0x000e620000000800 */
[----:B------:R-:W-:Y:S02]  /*68d0*/  FADD R127, R126, R127 ;  /* 0x0000007f7e7f7221 */ /* 0x000fe40000000000 */
[----:B------:R-:W-:-:S05]  /*68e0*/  FADD R125, R124, R125 ;  /* 0x0000007d7c7d7221 */ /* 0x000fca0000000000 */
[----:B------:R2:W3:Y:S01]  /*68f0*/  MUFU.EX2 R135, R200 ;  /* 0x000000c800877308 */ /* 0x0004e20000000800 */
[----:B-1----:R-:W-:Y:S01]  /*6900*/  @!P6 FMUL R134, R134, R134 ;  /* 0x000000868686e220 */ /* 0x002fe20000400000 */
[----:B--2---:R-:W-:Y:S01]  /*6910*/  FFMA R200, R143, UR22, -R191 ;  /* 0x000000168fc87c23 */ /* 0x004fe200080008bf */
[----:B---3--:R-:W-:Y:S01]  /*6920*/  @!P5 FMUL R135, R135, R135 ;  /* 0x000000878787d220 */ /* 0x008fe20000400000 */
[----:B------:R-:W-:-:S13]  /*6930*/  FSETP.GEU.AND P5, PT, R198, -126, PT ;  /* 0xc2fc0000c600780b */ /* 0x000fda0003fae000 */
[----:B------:R-:W-:-:S04]  /*6940*/  @!P5 FMUL R198, R198, 0.5 ;  /* 0x3f000000c6c6d820 */ /* 0x000fc80000400000 */
[----:B------:R1:W2:Y:S02]  /*6950*/  MUFU.EX2 R133, R198 ;  /* 0x000000c600857308 */ /* 0x0002a40000000800 */
[----:B-1----:R-:W-:Y:S01]  /*6960*/  FFMA R198, R141, UR22, -R195 ;  /* 0x000000168dc67c23 */ /* 0x002fe200080008c3 */
[----:B--2---:R-:W-:Y:S01]  /*6970*/  @!P5 FMUL R133, R133, R133 ;  /* 0x000000858585d220 */ /* 0x004fe20000400000 */
        /* <DEDUP_REMOVED lines=17> */
[----:B------:R1:W2:Y:S01]  /*6a90*/  MUFU.EX2 R149, R198 ;  /* 0x000000c600957308 */ /* 0x0002a20000000800 */
[----:B------:R-:W-:Y:S02]  /*6aa0*/  WARPGROUP.DEPBAR.LE gsb0, 0x0 ;  /* 0x00008000000079c5 */ /* 0x000fe40000010000 */
[--C-:B------:R-:W-:Y:S01]  /*6ab0*/  FFMA R121, R130, UR22, -R191.reuse ;  /* 0x0000001682797c23 */ /* 0x100fe200080008bf */
[----:B------:R-:W-:Y:S01]  /*6ac0*/  FFMA R123, R131, UR22, -R191 ;  /* 0x00000016837b7c23 */ /* 0x000fe200080008bf */
[--C-:B------:R-:W-:Y:S01]  /*6ad0*/  FFMA R120, R128, UR22, -R195.reuse ;  /* 0x0000001680787c23 */ /* 0x100fe200080008c3 */
[--C-:B------:R-:W-:Y:S01]  /*6ae0*/  FFMA R122, R132, UR22, -R195.reuse ;  /* 0x00000016847a7c23 */ /* 0x100fe200080008c3 */
[----:B-1----:R-:W-:Y:S01]  /*6af0*/  FFMA R198, R157, UR22, -R195 ;  /* 0x000000169dc67c23 */ /* 0x002fe200080008c3 */
[----:B------:R-:W-:Y:S01]  /*6b00*/  FSETP.GEU.AND P3, PT, R121, -126, PT ;  /* 0xc2fc00007900780b */ /* 0x000fe20003f6e000 */
[----:B--2---:R-:W-:Y:S01]  /*6b10*/  @!P5 FMUL R149, R149, R149 ;  /* 0x000000959595d220 */ /* 0x004fe20000400000 */
[----:B------:R-:W-:-:S02]  /*6b20*/  FSETP.GEU.AND P4, PT, R123, -126, PT ;  /* 0xc2fc00007b00780b */ /* 0x000fc40003f8e000 */
[----:B------:R-:W-:Y:S02]  /*6b30*/  FSETP.GEU.AND P6, PT, R122, -126, PT ;  /* 0xc2fc00007a00780b */ /* 0x000fe40003fce000 */
[----:B------:R-:W-:-:S07]  /*6b40*/  FSETP.GEU.AND P5, PT, R200, -126, PT ;  /* 0xc2fc0000c800780b */ /* 0x000fce0003fae000 */
[----:B------:R-:W-:Y:S02]  /*6b50*/  @!P3 FMUL R121, R121, 0.5 ;  /* 0x3f0000007979b820 */ /* 0x000fe40000400000 */
[----:B------:R-:W-:Y:S02]  /*6b60*/  @!P4 FMUL R123, R123, 0.5 ;  /* 0x3f0000007b7bc820 */ /* 0x000fe40000400000 */
[----:B------:R1:W2:Y:S01]  /*6b70*/  MUFU.EX2 R130, R121 ;  /* 0x0000007900827308 */ /* 0x0002a20000000800 */
[----:B------:R-:W-:Y:S01]  /*6b80*/  @!P6 FMUL R122, R122, 0.5 ;  /* 0x3f0000007a7ae820 */ /* 0x000fe20000400000 */
[----:B------:R-:W-:-:S06]  /*6b90*/  @!P5 FMUL R200, R200, 0.5 ;  /* 0x3f000000c8c8d820 */ /* 0x000fcc0000400000 */
[----:B------:R3:W4:Y:S01]  /*6ba0*/  MUFU.EX2 R131, R123 ;  /* 0x0000007b00837308 */ /* 0x0007220000000800 */
[----:B-1----:R-:W-:-:S07]  /*6bb0*/  FFMA R121, R129, UR22, -R195 ;  /* 0x0000001681797c23 */ /* 0x002fce00080008c3 */
[----:B------:R-:W1:Y:S01]  /*6bc0*/  MUFU.EX2 R132, R122 ;  /* 0x0000007a00847308 */ /* 0x000e620000000800 */
[----:B--2---:R-:W-:Y:S01]  /*6bd0*/  @!P3 FMUL R130, R130, R130 ;  /* 0x000000828282b220 */ /* 0x004fe20000400000 */
[----:B------:R-:W-:Y:S02]  /*6be0*/  FSETP.GEU.AND P3, PT, R120, -126, PT ;  /* 0xc2fc00007800780b */ /* 0x000fe40003f6e000 */
[----:B---3--:R-:W-:-:S04]  /*6bf0*/  F2FP.BF16.F32.PACK_AB R123, R135, R134 ;  /* 0x00000086877b723e */ /* 0x008fc800000010ff */
[----:B------:R2:W3:Y:S01]  /*6c00*/  MUFU.EX2 R159, R200 ;  /* 0x000000c8009f7308 */ /* 0x0004e20000000800 */
[----:B----4-:R-:W-:Y:S01]  /*6c10*/  @!P4 FMUL R131, R131, R131 ;  /* 0x000000838383c220 */ /* 0x010fe20000400000 */
[----:B------:R-:W-:-:S05]  /*6c20*/  FSETP.GEU.AND P4, PT, R121, -126, PT ;  /* 0xc2fc00007900780b */ /* 0x000fca0003f8e000 */
[----:B------:R-:W-:Y:S01]  /*6c30*/  @!P3 FMUL R120, R120, 0.5 ;  /* 0x3f0000007878b820 */ /* 0x000fe20000400000 */
[----:B-1----:R-:W-:Y:S01]  /*6c40*/  @!P6 FMUL R132, R132, R132 ;  /* 0x000000848484e220 */ /* 0x002fe20000400000 */
[----:B------:R-:W-:Y:S02]  /*6c50*/  FSETP.GEU.AND P6, PT, R142, -126, PT ;  /* 0xc2fc00008e00780b */ /* 0x000fe40003fce000 */
[----:B------:R-:W1:Y:S01]  /*6c60*/  MUFU.EX2 R128, R120 ;  /* 0x0000007800807308 */ /* 0x000e620000000800 */
[----:B--2---:R-:W-:Y:S01]  /*6c70*/  FFMA R200, R167, UR22, -R191 ;  /* 0x00000016a7c87c23 */ /* 0x004fe200080008bf */
[----:B------:R-:W-:Y:S02]  /*6c80*/  F2FP.BF16.F32.PACK_AB R122, R133, R132 ;  /* 0x00000084857a723e */ /* 0x000fe400000010ff */
[----:B------:R-:W-:Y:S01]  /*6c90*/  @!P4 FMUL R121, R121, 0.5 ;  /* 0x3f0000007979c820 */ /* 0x000fe20000400000 */
[----:B---3--:R-:W-:Y:S01]  /*6ca0*/  @!P5 FMUL R159, R159, R159 ;  /* 0x0000009f9f9fd220 */ /* 0x008fe20000400000 */
[----:B------:R-:W-:-:S02]  /*6cb0*/  FSETP.GEU.AND P5, PT, R198, -126, PT ;  /* 0xc2fc0000c600780b */ /* 0x000fc40003fae000 */
[----:B------:R2:W3:Y:S03]  /*6cc0*/  MUFU.EX2 R129, R121 ;  /* 0x0000007900817308 */ /* 0x0004e60000000800 */
[----:B------:R-:W-:Y:S01]  /*6cd0*/  @!P6 FMUL R142, R142, 0.5 ;  /* 0x3f0000008e8ee820 */ /* 0x000fe20000400000 */
[----:B-1----:R-:W-:Y:S01]  /*6ce0*/  @!P3 FMUL R128, R128, R128 ;  /* 0x000000808080b220 */ /* 0x002fe20000400000 */
[----:B--2---:R-:W-:-:S04]  /*6cf0*/  F2FP.BF16.F32.PACK_AB R121, R131, R130 ;  /* 0x000000828379723e */ /* 0x004fc800000010ff */
[----:B------:R-:W1:Y:S02]  /*6d00*/  MUFU.EX2 R142, R142 ;  /* 0x0000008e008e7308 */ /* 0x000e640000000800 */
[----:B------:R-:W-:Y:S01]  /*6d10*/  @!P5 FMUL R198, R198, 0.5 ;  /* 0x3f000000c6c6d820 */ /* 0x000fe20000400000 */
[----:B------:R-:W-:Y:S01]  /*6d20*/  FADD R130, R127, R130 ;  /* 0x000000827f827221 */ /* 0x000fe20000000000 */
[----:B---3--:R-:W-:-:S03]  /*6d30*/  @!P4 FMUL R129, R129, R129 ;  /* 0x000000818181c220 */ /* 0x008fc60000400000 */
[----:B------:R-:W-:Y:S02]  /*6d40*/  FADD R131, R130, R131 ;  /* 0x0000008382837221 */ /* 0x000fe40000000000 */
[----:B------:R-:W-:Y:S01]  /*6d50*/  F2FP.BF16.F32.PACK_AB R120, R129, R128 ;  /* 0x000000808178723e */ /* 0x000fe200000010ff */
[----:B------:R-:W-:Y:S01]  /*6d60*/  FADD R128, R125, R128 ;  /* 0x000000807d807221 */ /* 0x000fe20000000000 */
[----:B------:R-:W-:Y:S02]  /*6d70*/  FADD R134, R131, R134 ;  /* 0x0000008683867221 */ /* 0x000fe40000000000 */
[----:B------:R-:W-:Y:S01]  /*6d80*/  WARPGROUP.ARRIVE ;  /* 0x00000000000079c5 */ /* 0x000fe20000000000 */
[----:B------:R-:W-:Y:S01]  /*6d90*/  FADD R129, R128, R129 ;  /* 0x0000008180817221 */ /* 0x000fe20000000000 */
[----:B-1----:R-:W-:Y:S01]  /*6da0*/  @!P6 FMUL R142, R142, R142 ;  /* 0x0000008e8e8ee220 */ /* 0x002fe20000400000 */
[----:B------:R-:W-:Y:S02]  /*6db0*/  FADD R135, R134, R135 ;  /* 0x0000008786877221 */ /* 0x000fe40000000000 */
[----:B------:R-:W-:Y:S01]  /*6dc0*/  FADD R132, R129, R132 ;  /* 0x0000008481847221 */ /* 0x000fe20000000000 */
[----:B------:R-:W-:Y:S01]  /*6dd0*/  HGMMA.64x192x16.F32.BF16 R24, R120, gdesc[UR8].tnspB, R24, gsb0 ;  /* 0x42e0000878187df0 */ /* 0x000fe20008001818 */
[----:B------:R-:W-:Y:S01]  /*6de0*/  UMOV UR10, UR8 ;  /* 0x00000008000a7c82 */ /* 0x000fe20008000000 */
[----:B------:R-:W-:Y:S01]  /*6df0*/  UMOV UR11, 0x40000040 ;  /* 0x40000040000b7882 */ /* 0x000fe20000000000 */
[----:B------:R-:W-:Y:S01]  /*6e00*/  UIADD3 UR8, UR6, 0x180, URZ ;  /* 0x0000018006087890 */ /* 0x000fe2000fffe03f */
[----:B------:R-:W-:Y:S01]  /*6e10*/  FADD R133, R132, R133 ;  /* 0x0000008584857221 */ /* 0x000fe20000000000 */
[----:B------:R-:W-:-:S02]  /*6e20*/  WARPGROUP.DEPBAR.LE gsb0, 0x0 ;  /* 0x00008000000079c5 */ /* 0x000fc40000010000 */
[--C-:B------:R-:W-:Y:S01]  /*6e30*/  FFMA R121, R138, UR22, -R191.reuse ;  /* 0x000000168a797c23 */ /* 0x100fe200080008bf */
[----:B------:R-:W-:Y:S01]  /*6e40*/  FFMA R123, R139, UR22, -R191 ;  /* 0x000000168b7b7c23 */ /* 0x000fe200080008bf */
[--C-:B------:R-:W-:Y:S01]  /*6e50*/  FFMA R120, R136, UR22, -R195.reuse ;  /* 0x0000001688787c23 */ /* 0x100fe200080008c3 */
[----:B------:R-:W-:Y:S02]  /*6e60*/  FFMA R122, R140, UR22, -R195 ;  /* 0x000000168c7a7c23 */ /* 0x000fe400080008c3 */
[----:B------:R-:W-:Y:S02]  /*6e70*/  FSETP.GEU.AND P3, PT, R121, -126, PT ;  /* 0xc2fc00007900780b */ /* 0x000fe40003f6e000 */
[----:B------:R-:W-:Y:S02]  /*6e80*/  FSETP.GEU.AND P4, PT, R123, -126, PT ;  /* 0xc2fc00007b00780b */ /* 0x000fe40003f8e000 */
[----:B------:R-:W-:-:S09]  /*6e90*/  FSETP.GEU.AND P6, PT, R122, -126, PT ;  /* 0xc2fc00007a00780b */ /* 0x000fd20003fce000 */
[----:B------:R-:W-:Y:S02]  /*6ea0*/  @!P3 FMUL R121, R121, 0.5 ;  /* 0x3f0000007979b820 */ /* 0x000fe40000400000 */
[----:B------:R-:W-:Y:S02]  /*6eb0*/  @!P4 FMUL R123, R123, 0.5 ;  /* 0x3f0000007b7bc820 */ /* 0x000fe40000400000 */
[----:B------:R1:W2:Y:S01]  /*6ec0*/  MUFU.EX2 R138, R121 ;  /* 0x00000079008a7308 */ /* 0x0002a20000000800 */
[----:B------:R-:W-:-:S07]  /*6ed0*/  @!P6 FMUL R122, R122, 0.5 ;  /* 0x3f0000007a7ae820 */ /* 0x000fce0000400000 */
[----:B------:R3:W4:Y:S01]  /*6ee0*/  MUFU.EX2 R139, R123 ;  /* 0x0000007b008b7308 */ /* 0x0007220000000800 */
[----:B-1----:R-:W-:-:S07]  /*6ef0*/  FFMA R121, R137, UR22, -R195 ;  /* 0x0000001689797c23 */ /* 0x002fce00080008c3 */
[----:B------:R-:W1:Y:S01]  /*6f00*/  MUFU.EX2 R140, R122 ;  /* 0x0000007a008c7308 */ /* 0x000e620000000800 */
[----:B--2---:R-:W-:Y:S01]  /*6f10*/  @!P3 FMUL R138, R138, R138 ;  /* 0x0000008a8a8ab220 */ /* 0x004fe20000400000 */
[----:B------:R-:W-:Y:S02]  /*6f20*/  FSETP.GEU.AND P3, PT, R120, -126, PT ;  /* 0xc2fc00007800780b */ /* 0x000fe40003f6e000 */
[----:B---3--:R-:W-:Y:S01]  /*6f30*/  F2FP.BF16.F32.PACK_AB R123, R143, R142 ;  /* 0x0000008e8f7b723e */ /* 0x008fe200000010ff */
[----:B----4-:R-:W-:Y:S01]  /*6f40*/  @!P4 FMUL R139, R139, R139 ;  /* 0x0000008b8b8bc220 */ /* 0x010fe20000400000 */
[----:B------:R-:W-:-:S09]  /*6f50*/  FSETP.GEU.AND P4, PT, R121, -126, PT ;  /* 0xc2fc00007900780b */ /* 0x000fd20003f8e000 */
[----:B------:R-:W-:Y:S01]  /*6f60*/  @!P3 FMUL R120, R120, 0.5 ;  /* 0x3f0000007878b820 */ /* 0x000fe20000400000 */
[----:B-1----:R-:W-:Y:S01]  /*6f70*/  @!P6 FMUL R140, R140, R140 ;  /* 0x0000008c8c8ce220 */ /* 0x002fe20000400000 */
[----:B------:R-:W-:Y:S02]  /*6f80*/  FSETP.GEU.AND P6, PT, R150, -126, PT ;  /* 0xc2fc00009600780b */ /* 0x000fe40003fce000 */
[----:B------:R-:W1:Y:S02]  /*6f90*/  MUFU.EX2 R136, R120 ;  /* 0x0000007800887308 */ /* 0x000e640000000800 */
[----:B------:R-:W-:Y:S01]  /*6fa0*/  F2FP.BF16.F32.PACK_AB R122, R141, R140 ;  /* 0x0000008c8d7a723e */ /* 0x000fe200000010ff */
[----:B------:R-:W-:-:S05]  /*6fb0*/  @!P4 FMUL R121, R121, 0.5 ;  /* 0x3f0000007979c820 */ /* 0x000fca0000400000 */
[----:B------:R2:W3:Y:S03]  /*6fc0*/  MUFU.EX2 R137, R121 ;  /* 0x0000007900897308 */ /* 0x0004e60000000800 */
[----:B------:R-:W-:Y:S01]  /*6fd0*/  @!P6 FMUL R150, R150, 0.5 ;  /* 0x3f0000009696e820 */ /* 0x000fe20000400000 */
[----:B-1----:R-:W-:Y:S01]  /*6fe0*/  @!P3 FMUL R136, R136, R136 ;  /* 0x000000888888b220 */ /* 0x002fe20000400000 */
[----:B--2---:R-:W-:-:S04]  /*6ff0*/  F2FP.BF16.F32.PACK_AB R121, R139, R138 ;  /* 0x0000008a8b79723e */ /* 0x004fc800000010ff */
[----:B------:R-:W1:Y:S01]  /*7000*/  MUFU.EX2 R150, R150 ;  /* 0x0000009600967308 */ /* 0x000e620000000800 */
[----:B------:R-:W-:-:S04]  /*7010*/  FADD R138, R135, R138 ;  /* 0x0000008a878a7221 */ /* 0x000fc80000000000 */
        /* <DEDUP_REMOVED lines=8> */
[----:B-1----:R-:W-:-:S03]  /*70a0*/  @!P6 FMUL R150, R150, R150 ;  /* 0x000000969696e220 */ /* 0x002fc60000400000 */
[----:B------:R-:W-:Y:S01]  /*70b0*/  FADD R140, R137, R140 ;  /* 0x0000008c898c7221 */ /* 0x000fe20000000000 */
[----:B------:R-:W-:Y:S01]  /*70c0*/  HGMMA.64x192x16.F32.BF16 R24, R120, gdesc[UR8].tnspB, R24, gsb0 ;  /* 0x42e0000878187df0 */ /* 0x000fe20008001818 */
[----:B------:R-:W-:Y:S01]  /*70d0*/  UMOV UR10, UR8 ;  /* 0x00000008000a7c82 */ /* 0x000fe20008000000 */
[----:B------:R-:W-:Y:S01]  /*70e0*/  UMOV UR11, 0x40000040 ;  /* 0x40000040000b7882 */ /* 0x000fe20000000000 */
[----:B------:R-:W-:Y:S01]  /*70f0*/  UIADD3 UR8, UR6, 0x200, URZ ;  /* 0x0000020006087890 */ /* 0x000fe2000fffe03f */
[----:B------:R-:W-:Y:S01]  /*7100*/  FADD R141, R140, R141 ;  /* 0x0000008d8c8d7221 */ /* 0x000fe20000000000 */
[----:B------:R-:W-:Y:S02]  /*7110*/  WARPGROUP.DEPBAR.LE gsb0, 0x0 ;  /* 0x00008000000079c5 */ /* 0x000fe40000010000 */
[--C-:B------:R-:W-:Y:S01]  /*7120*/  FFMA R121, R146, UR22, -R191.reuse ;  /* 0x0000001692797c23 */ /* 0x100fe200080008bf */
[----:B------:R-:W-:Y:S01]  /*7130*/  FFMA R123, R147, UR22, -R191 ;  /* 0x00000016937b7c23 */ /* 0x000fe200080008bf */
[--C-:B------:R-:W-:Y:S01]  /*7140*/  FFMA R120, R144, UR22, -R195.reuse ;  /* 0x0000001690787c23 */ /* 0x100fe200080008c3 */
[----:B------:R-:W-:-:S02]  /*7150*/  FFMA R122, R148, UR22, -R195 ;  /* 0x00000016947a7c23 */ /* 0x000fc400080008c3 */
        /* <DEDUP_REMOVED lines=16> */
[----:B-1----:R-:W-:-:S03]  /*7260*/  @!P6 FMUL R148, R148, R148 ;  /* 0x000000949494e220 */ /* 0x002fc60000400000 */
[----:B------:R-:W1:Y:S02]  /*7270*/  MUFU.EX2 R144, R120 ;  /* 0x0000007800907308 */ /* 0x000e640000000800 */
[----:B------:R-:W-:Y:S01]  /*7280*/  F2FP.BF16.F32.PACK_AB R122, R149, R148 ;  /* 0x00000094957a723e */ /* 0x000fe200000010ff */
[----:B------:R-:W-:-:S05]  /*7290*/  @!P4 FMUL R121, R121, 0.5 ;  /* 0x3f0000007979c820 */ /* 0x000fca0000400000 */
[----:B------:R2:W3:Y:S01]  /*72a0*/  MUFU.EX2 R145, R121 ;  /* 0x0000007900917308 */ /* 0x0004e20000000800 */
[----:B-1----:R-:W-:Y:S01]  /*72b0*/  @!P3 FMUL R144, R144, R144 ;  /* 0x000000909090b220 */ /* 0x002fe20000400000 */
[----:B--2---:R-:W-:Y:S01]  /*72c0*/  F2FP.BF16.F32.PACK_AB R121, R147, R146 ;  /* 0x000000929379723e */ /* 0x004fe200000010ff */
        /* <DEDUP_REMOVED lines=8> */
[----:B------:R-:W-:-:S04]  /*7350*/  FADD R145, R144, R145 ;  /* 0x0000009190917221 */ /* 0x000fc80000000000 */
        /* <DEDUP_REMOVED lines=8> */
[--C-:B------:R-:W-:Y:S01]  /*73e0*/  FFMA R154, R158, UR22, -R191.reuse ;  /* 0x000000169e9a7c23 */ /* 0x100fe200080008bf */
[----:B------:R-:W-:Y:S01]  /*73f0*/  FFMA R123, R155, UR22, -R191 ;  /* 0x000000169b7b7c23 */ /* 0x000fe200080008bf */
[--C-:B------:R-:W-:Y:S01]  /*7400*/  FFMA R120, R152, UR22, -R195.reuse ;  /* 0x0000001698787c23 */ /* 0x100fe200080008c3 */
[----:B------:R-:W-:Y:S01]  /*7410*/  FFMA R122, R156, UR22, -R195 ;  /* 0x000000169c7a7c23 */ /* 0x000fe200080008c3 */
[----:B------:R-:W-:Y:S01]  /*7420*/  FSETP.GEU.AND P3, PT, R121, -126, PT ;  /* 0xc2fc00007900780b */ /* 0x000fe20003f6e000 */
[----:B------:R1:W2:Y:S01]  /*7430*/  MUFU.EX2 R152, R198 ;  /* 0x000000c600987308 */ /* 0x0002a20000000800 */
[----:B------:R-:W-:-:S02]  /*7440*/  FSETP.GEU.AND P6, PT, R154, -126, PT ;  /* 0xc2fc00009a00780b */ /* 0x000fc40003fce000 */
[----:B------:R-:W-:Y:S01]  /*7450*/  FSETP.GEU.AND P4, PT, R123, -126, PT ;  /* 0xc2fc00007b00780b */ /* 0x000fe20003f8e000 */
[----:B-1----:R-:W-:-:S08]  /*7460*/  FFMA R198, R165, UR22, -R195 ;  /* 0x00000016a5c67c23 */ /* 0x002fd000080008c3 */
[----:B------:R-:W-:Y:S02]  /*7470*/  @!P3 FMUL R121, R121, 0.5 ;  /* 0x3f0000007979b820 */ /* 0x000fe40000400000 */
[----:B------:R-:W-:Y:S02]  /*7480*/  @!P6 FMUL R154, R154, 0.5 ;  /* 0x3f0000009a9ae820 */ /* 0x000fe40000400000 */
[----:B------:R-:W-:Y:S01]  /*7490*/  @!P4 FMUL R123, R123, 0.5 ;  /* 0x3f0000007b7bc820 */ /* 0x000fe20000400000 */
[----:B------:R1:W3:Y:S01]  /*74a0*/  MUFU.EX2 R158, R121 ;  /* 0x00000079009e7308 */ /* 0x0002e20000000800 */
[----:B--2---:R-:W-:Y:S01]  /*74b0*/  @!P5 FMUL R152, R152, R152 ;  /* 0x000000989898d220 */ /* 0x004fe20000400000 */
[----:B------:R-:W-:-:S06]  /*74c0*/  FSETP.GEU.AND P5, PT, R200, -126, PT ;  /* 0xc2fc0000c800780b */ /* 0x000fcc0003fae000 */
[----:B------:R-:W2:Y:S01]  /*74d0*/  MUFU.EX2 R155, R123 ;  /* 0x0000007b009b7308 */ /* 0x000ea20000000800 */
[----:B-1----:R-:W-:-:S06]  /*74e0*/  FFMA R121, R153, UR22, -R195 ;  /* 0x0000001699797c23 */ /* 0x002fcc00080008c3 */
[----:B------:R-:W-:Y:S01]  /*74f0*/  @!P5 FMUL R200, R200, 0.5 ;  /* 0x3f000000c8c8d820 */ /* 0x000fe20000400000 */
[----:B------:R-:W1:Y:S01]  /*7500*/  MUFU.EX2 R154, R154 ;  /* 0x0000009a009a7308 */ /* 0x000e620000000800 */
[----:B---3--:R-:W-:Y:S01]  /*7510*/  @!P3 FMUL R158, R158, R158 ;  /* 0x0000009e9e9eb220 */ /* 0x008fe20000400000 */
[----:B------:R-:W-:-:S06]  /*7520*/  FSETP.GEU.AND P3, PT, R120, -126, PT ;  /* 0xc2fc00007800780b */ /* 0x000fcc0003f6e000 */
[----:B------:R3:W4:Y:S01]  /*7530*/  MUFU.EX2 R167, R200 ;  /* 0x000000c800a77308 */ /* 0x0007220000000800 */
[----:B--2---:R-:W-:Y:S01]  /*7540*/  @!P4 FMUL R155, R155, R155 ;  /* 0x0000009b9b9bc220 */ /* 0x004fe20000400000 */
[----:B------:R-:W-:-:S05]  /*7550*/  FSETP.GEU.AND P4, PT, R121, -126, PT ;  /* 0xc2fc00007900780b */ /* 0x000fca0003f8e000 */
[----:B------:R-:W-:Y:S01]  /*7560*/  @!P3 FMUL R120, R120, 0.5 ;  /* 0x3f0000007878b820 */ /* 0x000fe20000400000 */
[----:B-1----:R-:W-:Y:S01]  /*7570*/  @!P6 FMUL R154, R154, R154 ;  /* 0x0000009a9a9ae220 */ /* 0x002fe20000400000 */
[----:B------:R-:W-:Y:S02]  /*7580*/  FSETP.GEU.AND P6, PT, R122, -126, PT ;  /* 0xc2fc00007a00780b */ /* 0x000fe40003fce000 */
[----:B------:R-:W1:Y:S01]  /*7590*/  MUFU.EX2 R157, R120 ;  /* 0x00000078009d7308 */ /* 0x000e620000000800 */
[----:B---3--:R-:W-:Y:S01]  /*75a0*/  FFMA R200, R175, UR22, -R191 ;  /* 0x00000016afc87c23 */ /* 0x008fe200080008bf */
[----:B------:R-:W-:Y:S02]  /*75b0*/  F2FP.BF16.F32.PACK_AB R123, R159, R154 ;  /* 0x0000009a9f7b723e */ /* 0x000fe400000010ff */
[----:B------:R-:W-:Y:S01]  /*75c0*/  @!P4 FMUL R121, R121, 0.5 ;  /* 0x3f0000007979c820 */ /* 0x000fe20000400000 */
[----:B----4-:R-:W-:Y:S01]  /*75d0*/  @!P5 FMUL R167, R167, R167 ;  /* 0x000000a7a7a7d220 */ /* 0x010fe20000400000 */
[----:B------:R-:W-:-:S02]  /*75e0*/  FSETP.GEU.AND P5, PT, R198, -126, PT ;  /* 0xc2fc0000c600780b */ /* 0x000fc40003fae000 */
[----:B------:R2:W3:Y:S03]  /*75f0*/  MUFU.EX2 R156, R121 ;  /* 0x00000079009c7308 */ /* 0x0004e60000000800 */
[----:B------:R-:W-:-:S05]  /*7600*/  @!P6 FMUL R122, R122, 0.5 ;  /* 0x3f0000007a7ae820 */ /* 0x000fca0000400000 */
[----:B------:R-:W4:Y:S01]  /*7610*/  MUFU.EX2 R153, R122 ;  /* 0x0000007a00997308 */ /* 0x000f220000000800 */
[----:B-1----:R-:W-:Y:S01]  /*7620*/  @!P3 FMUL R157, R157, R157 ;  /* 0x0000009d9d9db220 */ /* 0x002fe20000400000 */
[----:B--2---:R-:W-:Y:S01]  /*7630*/  F2FP.BF16.F32.PACK_AB R121, R155, R158 ;  /* 0x0000009e9b79723e */ /* 0x004fe200000010ff */
[----:B------:R-:W-:Y:S01]  /*7640*/  FADD R158, R151, R158 ;  /* 0x0000009e979e7221 */ /* 0x000fe20000000000 */
[----:B------:R-:W-:-:S03]  /*7650*/  @!P5 FMUL R198, R198, 0.5 ;  /* 0x3f000000c6c6d820 */ /* 0x000fc60000400000 */
[----:B------:R-:W-:Y:S01]  /*7660*/  FADD R155, R158, R155 ;  /* 0x0000009b9e9b7221 */ /* 0x000fe20000000000 */
[----:B---3--:R-:W-:-:S03]  /*7670*/  @!P4 FMUL R156, R156, R156 ;  /* 0x0000009c9c9cc220 */ /* 0x008fc60000400000 */
[----:B------:R-:W-:Y:S02]  /*7680*/  FADD R154, R155, R154 ;  /* 0x0000009a9b9a7221 */ /* 0x000fe40000000000 */
[----:B------:R-:W-:Y:S01]  /*7690*/  F2FP.BF16.F32.PACK_AB R120, R156, R157 ;  /* 0x0000009d9c78723e */ /* 0x000fe200000010ff */
[----:B------:R-:W-:Y:S01]  /*76a0*/  FADD R157, R148, R157 ;  /* 0x0000009d949d7221 */ /* 0x000fe20000000000 */
[----:B------:R-:W-:Y:S01]  /*76b0*/  FADD R159, R154, R159 ;  /* 0x0000009f9a9f7221 */ /* 0x000fe20000000000 */
[----:B----4-:R-:W-:Y:S02]  /*76c0*/  @!P6 FMUL R153, R153, R153 ;  /* 0x000000999999e220 */ /* 0x010fe40000400000 */
[----:B------:R-:W-:-:S03]  /*76d0*/  FADD R156, R157, R156 ;  /* 0x0000009c9d9c7221 */ /* 0x000fc60000000000 */
[----:B------:R-:W-:Y:S01]  /*76e0*/  F2FP.BF16.F32.PACK_AB R122, R152, R153 ;  /* 0x00000099987a723e */ /* 0x000fe200000010ff */
[----:B------:R-:W-:-:S03]  /*76f0*/  FADD R153, R156, R153 ;  /* 0x000000999c997221 */ /* 0x000fc60000000000 */
[----:B------:R-:W-:Y:S01]  /*7700*/  WARPGROUP.ARRIVE ;  /* 0x00000000000079c5 */ /* 0x000fe20000000000 */
[----:B------:R-:W-:-:S05]  /*7710*/  FADD R152, R153, R152 ;  /* 0x0000009899987221 */ /* 0x000fca0000000000 */
[----:B------:R-:W-:Y:S01]  /*7720*/  HGMMA.64x192x16.F32.BF16 R24, R120, gdesc[UR8].tnspB, R24, gsb0 ;  /* 0x42e0000878187df0 */ /* 0x000fe20008001818 */
[----:B------:R-:W-:Y:S01]  /*7730*/  UMOV UR10, UR8 ;  /* 0x00000008000a7c82 */ /* 0x000fe20008000000 */
[----:B------:R-:W-:Y:S01]  /*7740*/  UMOV UR11, 0x40000040 ;  /* 0x40000040000b7882 */ /* 0x000fe20000000000 */
[----:B------:R-:W-:Y:S02]  /*7750*/  UIADD3 UR8, UR6, 0x300, URZ ;  /* 0x0000030006087890 */ /* 0x000fe4000fffe03f */
[----:B------:R-:W-:Y:S01]  /*7760*/  UIADD3 UR6, UR6, 0x380, URZ ;  /* 0x0000038006067890 */ /* 0x000fe2000fffe03f */
        /* <DEDUP_REMOVED lines=22> */
[----:B------:R-:W-:Y:S01]  /*78d0*/  FSETP.GEU.AND P3, PT, R120, -126, PT ;  /* 0xc2fc00007800780b */ /* 0x000fe20003f6e000 */
[----:B--2---:R-:W-:Y:S01]  /*78e0*/  @!P4 FMUL R163, R163, R163 ;  /* 0x000000a3a3a3c220 */ /* 0x004fe20000400000 */
[----:B------:R-:W-:-:S11]  /*78f0*/  FSETP.GEU.AND P4, PT, R121, -126, PT ;  /* 0xc2fc00007900780b */ /* 0x000fd60003f8e000 */
[----:B------:R-:W-:Y:S01]  /*7900*/  @!P3 FMUL R120, R120, 0.5 ;  /* 0x3f0000007878b820 */ /* 0x000fe20000400000 */
[----:B-1----:R-:W-:Y:S01]  /*7910*/  @!P6 FMUL R162, R162, R162 ;  /* 0x000000a2a2a2e220 */ /* 0x002fe20000400000 */
[----:B------:R-:W-:Y:S02]  /*7920*/  FSETP.GEU.AND P6, PT, R122, -126, PT ;  /* 0xc2fc00007a00780b */ /* 0x000fe40003fce000 */
[----:B------:R-:W1:Y:S02]  /*7930*/  MUFU.EX2 R165, R120 ;  /* 0x0000007800a57308 */ /* 0x000e640000000800 */
[----:B------:R-:W-:Y:S01]  /*7940*/  F2FP.BF16.F32.PACK_AB R123, R167, R162 ;  /* 0x000000a2a77b723e */ /* 0x000fe200000010ff */
[----:B------:R-:W-:-:S05]  /*7950*/  @!P4 FMUL R121, R121, 0.5 ;  /* 0x3f0000007979c820 */ /* 0x000fca0000400000 */
[----:B------:R2:W3:Y:S03]  /*7960*/  MUFU.EX2 R164, R121 ;  /* 0x0000007900a47308 */ /* 0x0004e60000000800 */
[----:B------:R-:W-:-:S05]  /*7970*/  @!P6 FMUL R122, R122, 0.5 ;  /* 0x3f0000007a7ae820 */ /* 0x000fca0000400000 */
[----:B------:R-:W4:Y:S01]  /*7980*/  MUFU.EX2 R161, R122 ;  /* 0x0000007a00a17308 */ /* 0x000f220000000800 */
        /* <DEDUP_REMOVED lines=18> */
[----:B------:R-:W-:Y:S02]  /*7ab0*/  WARPGROUP.DEPBAR.LE gsb0, 0x0 ;  /* 0x00008000000079c5 */ /* 0x000fe40000010000 */
[--C-:B------:R-:W-:Y:S01]  /*7ac0*/  FFMA R123, R171, UR22, -R191.reuse ;  /* 0x00000016ab7b7c23 */ /* 0x100fe200080008bf */
[--C-:B------:R-:W-:Y:S01]  /*7ad0*/  FFMA R171, R174, UR22, -R191.reuse ;  /* 0x00000016aeab7c23 */ /* 0x100fe200080008bf */
[----:B------:R-:W-:Y:S01]  /*7ae0*/  FFMA R121, R170, UR22, -R191 ;  /* 0x00000016aa797c23 */ /* 0x000fe200080008bf */
[--C-:B------:R-:W-:Y:S01]  /*7af0*/  FFMA R120, R168, UR22, -R195.reuse ;  /* 0x00000016a8787c23 */ /* 0x100fe200080008c3 */
[----:B------:R-:W-:Y:S01]  /*7b00*/  FFMA R122, R172, UR22, -R195 ;  /* 0x00000016ac7a7c23 */ /* 0x000fe200080008c3 */
[----:B------:R-:W-:Y:S01]  /*7b10*/  FSETP.GEU.AND P4, PT, R123, -126, PT ;  /* 0xc2fc00007b00780b */ /* 0x000fe20003f8e000 */
[----:B------:R-:W1:Y:S01]  /*7b20*/  MUFU.EX2 R168, R200 ;  /* 0x000000c800a87308 */ /* 0x000e620000000800 */
[----:B------:R-:W-:-:S02]  /*7b30*/  FSETP.GEU.AND P6, PT, R171, -126, PT ;  /* 0xc2fc0000ab00780b */ /* 0x000fc40003fce000 */
[----:B------:R-:W-:-:S09]  /*7b40*/  FSETP.GEU.AND P3, PT, R121, -126, PT ;  /* 0xc2fc00007900780b */ /* 0x000fd20003f6e000 */
[----:B------:R-:W-:Y:S02]  /*7b50*/  @!P4 FMUL R123, R123, 0.5 ;  /* 0x3f0000007b7bc820 */ /* 0x000fe40000400000 */
[----:B------:R-:W-:Y:S02]  /*7b60*/  @!P6 FMUL R171, R171, 0.5 ;  /* 0x3f000000ababe820 */ /* 0x000fe40000400000 */
[----:B------:R-:W-:Y:S01]  /*7b70*/  @!P3 FMUL R121, R121, 0.5 ;  /* 0x3f0000007979b820 */ /* 0x000fe20000400000 */
[----:B------:R-:W2:Y:S01]  /*7b80*/  MUFU.EX2 R170, R123 ;  /* 0x0000007b00aa7308 */ /* 0x000ea20000000800 */
[----:B-1----:R-:W-:Y:S01]  /*7b90*/  @!P5 FMUL R168, R168, R168 ;  /* 0x000000a8a8a8d220 */ /* 0x002fe20000400000 */
[----:B------:R-:W-:-:S06]  /*7ba0*/  FSETP.GEU.AND P5, PT, R198, -126, PT ;  /* 0xc2fc0000c600780b */ /* 0x000fcc0003fae000 */
[----:B------:R1:W3:Y:S07]  /*7bb0*/  MUFU.EX2 R175, R121 ;  /* 0x0000007900af7308 */ /* 0x0002ee0000000800 */
[----:B------:R-:W-:Y:S01]  /*7bc0*/  @!P5 FMUL R198, R198, 0.5 ;  /* 0x3f000000c6c6d820 */ /* 0x000fe20000400000 */
[----:B------:R-:W4:Y:S01]  /*7bd0*/  MUFU.EX2 R171, R171 ;  /* 0x000000ab00ab7308 */ /* 0x000f220000000800 */
[----:B-1----:R-:W-:Y:S01]  /*7be0*/  FFMA R121, R169, UR22, -R195 ;  /* 0x00000016a9797c23 */ /* 0x002fe200080008c3 */
[----:B--2---:R-:W-:-:S04]  /*7bf0*/  @!P4 FMUL R170, R170, R170 ;  /* 0x000000aaaaaac220 */ /* 0x004fc80000400000 */
[----:B------:R-:W-:Y:S02]  /*7c00*/  FSETP.GEU.AND P4, PT, R121, -126, PT ;  /* 0xc2fc00007900780b */ /* 0x000fe40003f8e000 */
[----:B------:R-:W1:Y:S01]  /*7c10*/  MUFU.EX2 R169, R198 ;  /* 0x000000c600a97308 */ /* 0x000e620000000800 */
[----:B---3--:R-:W-:Y:S01]  /*7c20*/  @!P3 FMUL R175, R175, R175 ;  /* 0x000000afafafb220 */ /* 0x008fe20000400000 */
[----:B------:R-:W-:Y:S01]  /*7c30*/  FSETP.GEU.AND P3, PT, R120, -126, PT ;  /* 0xc2fc00007800780b */ /* 0x000fe20003f6e000 */
[----:B----4-:R-:W-:Y:S01]  /*7c40*/  @!P6 FMUL R171, R171, R171 ;  /* 0x000000abababe220 */ /* 0x010fe20000400000 */
[----:B------:R-:W-:-:S07]  /*7c50*/  FSETP.GEU.AND P6, PT, R122, -126, PT ;  /* 0xc2fc00007a00780b */ /* 0x000fce0003fce000 */
[----:B------:R-:W-:Y:S01]  /*7c60*/  @!P4 FMUL R121, R121, 0.5 ;  /* 0x3f0000007979c820 */ /* 0x000fe20000400000 */
[----:B------:R-:W-:-:S03]  /*7c70*/  F2FP.BF16.F32.PACK_AB R123, R168, R171 ;  /* 0x000000aba87b723e */ /* 0x000fc600000010ff */
[----:B------:R-:W-:Y:S01]  /*7c80*/  @!P3 FMUL R120, R120, 0.5 ;  /* 0x3f0000007878b820 */ /* 0x000fe20000400000 */
[----:B------:R2:W3:Y:S01]  /*7c90*/  MUFU.EX2 R173, R121 ;  /* 0x0000007900ad7308 */ /* 0x0004e20000000800 */
[----:B-1----:R-:W-:Y:S01]  /*7ca0*/  @!P5 FMUL R169, R169, R169 ;  /* 0x000000a9a9a9d220 */ /* 0x002fe20000400000 */
[----:B------:R-:W-:-:S06]  /*7cb0*/  @!P6 FMUL R122, R122, 0.5 ;  /* 0x3f0000007a7ae820 */ /* 0x000fcc0000400000 */
[----:B------:R-:W1:Y:S01]  /*7cc0*/  MUFU.EX2 R174, R120 ;  /* 0x0000007800ae7308 */ /* 0x000e620000000800 */
[----:B--2---:R-:W-:Y:S01]  /*7cd0*/  F2FP.BF16.F32.PACK_AB R121, R170, R175 ;  /* 0x000000afaa79723e */ /* 0x004fe200000010ff */
[----:B------:R-:W-:-:S04]  /*7ce0*/  FADD R175, R162, R175 ;  /* 0x000000afa2af7221 */ /* 0x000fc80000000000 */
[----:B------:R-:W-:Y:S02]  /*7cf0*/  FADD R170, R175, R170 ;  /* 0x000000aaafaa7221 */ /* 0x000fe40000000000 */
[----:B------:R-:W2:Y:S01]  /*7d00*/  MUFU.EX2 R172, R122 ;  /* 0x0000007a00ac7308 */ /* 0x000ea20000000800 */
[----:B---3--:R-:W-:Y:S01]  /*7d10*/  @!P4 FMUL R173, R173, R173 ;  /* 0x000000adadadc220 */ /* 0x008fe20000400000 */
[----:B------:R-:W-:-:S04]  /*7d20*/  FADD R171, R170, R171 ;  /* 0x000000abaaab7221 */ /* 0x000fc80000000000 */
[----:B------:R-:W-:Y:S01]  /*7d30*/  FADD R168, R171, R168 ;  /* 0x000000a8aba87221 */ /* 0x000fe20000000000 */
[----:B-1----:R-:W-:-:S05]  /*7d40*/  @!P3 FMUL R174, R174, R174 ;  /* 0x000000aeaeaeb220 */ /* 0x002fca0000400000 */
[----:B------:R-:W-:Y:S01]  /*7d50*/  F2FP.BF16.F32.PACK_AB R120, R173, R174 ;  /* 0x000000aead78723e */ /* 0x000fe200000010ff */
[----:B------:R-:W-:Y:S01]  /*7d60*/  FADD R174, R161, R174 ;  /* 0x000000aea1ae7221 */ /* 0x000fe20000000000 */
[----:B--2---:R-:W-:-:S03]  /*7d70*/  @!P6 FMUL R172, R172, R172 ;  /* 0x000000acacace220 */ /* 0x004fc60000400000 */
[----:B------:R-:W-:Y:S02]  /*7d80*/  FADD R173, R174, R173 ;  /* 0x000000adaead7221 */ /* 0x000fe40000000000 */
[----:B------:R-:W-:Y:S02]  /*7d90*/  F2FP.BF16.F32.PACK_AB R122, R169, R172 ;  /* 0x000000aca97a723e */ /* 0x000fe400000010ff */
[----:B------:R-:W-:Y:S02]  /*7da0*/  FADD R172, R173, R172 ;  /* 0x000000acadac7221 */ /* 0x000fe40000000000 */
[----:B------:R-:W-:Y:S02]  /*7db0*/  WARPGROUP.ARRIVE ;  /* 0x00000000000079c5 */ /* 0x000fe40000000000 */
[----:B------:R-:W-:-:S04]  /*7dc0*/  FADD R169, R172, R169 ;  /* 0x000000a9aca97221 */ /* 0x000fc80000000000 */
[----:B------:R-:W-:Y:S03]  /*7dd0*/  HGMMA.64x192x16.F32.BF16 R24, R120, gdesc[UR8].tnspB, R24, gsb0 ;  /* 0x42e0000878187df0 */ /* 0x000fe60008001818 */
[----:B------:R-:W-:Y:S02]  /*7de0*/  WARPGROUP.DEPBAR.LE gsb0, 0x0 ;  /* 0x00008000000079c5 */ /* 0x000fe40000010000 */
[--C-:B------:R-:W-:Y:S01]  /*7df0*/  FFMA R123, R179, UR22, -R191.reuse ;  /* 0x00000016b37b7c23 */ /* 0x100fe200080008bf */
[--C-:B------:R-:W-:Y:S01]  /*7e00*/  FFMA R179, R182, UR22, -R191.reuse ;  /* 0x00000016b6b37c23 */ /* 0x100fe200080008bf */
[--C-:B------:R-:W-:Y:S01]  /*7e10*/  FFMA R121, R178, UR22, -R191.reuse ;  /* 0x00000016b2797c23 */ /* 0x100fe200080008bf */
[----:B------:R-:W-:Y:S01]  /*7e20*/  FFMA R191, R183, UR22, -R191 ;  /* 0x00000016b7bf7c23 */ /* 0x000fe200080008bf */
[--C-:B------:R-:W-:Y:S01]  /*7e30*/  FFMA R120, R176, UR22, -R195.reuse ;  /* 0x00000016b0787c23 */ /* 0x100fe200080008c3 */
[----:B------:R-:W-:Y:S01]  /*7e40*/  FSETP.GEU.AND P4, PT, R123, -126, PT ;  /* 0xc2fc00007b00780b */ /* 0x000fe20003f8e000 */
[----:B------:R-:W-:Y:S01]  /*7e50*/  FFMA R122, R181, UR22, -R195 ;  /* 0x00000016b57a7c23 */ /* 0x000fe200080008c3 */
[----:B------:R-:W-:-:S02]  /*7e60*/  FSETP.GEU.AND P6, PT, R179, -126, PT ;  /* 0xc2fc0000b300780b */ /* 0x000fc40003fce000 */
[----:B------:R-:W-:Y:S02]  /*7e70*/  FSETP.GEU.AND P3, PT, R121, -126, PT ;  /* 0xc2fc00007900780b */ /* 0x000fe40003f6e000 */
[----:B------:R-:W-:-:S07]  /*7e80*/  FSETP.GEU.AND P5, PT, R191, -126, PT ;  /* 0xc2fc0000bf00780b */ /* 0x000fce0003fae000 */
[----:B------:R-:W-:Y:S02]  /*7e90*/  @!P4 FMUL R123, R123, 0.5 ;  /* 0x3f0000007b7bc820 */ /* 0x000fe40000400000 */
[----:B------:R-:W-:Y:S02]  /*7ea0*/  @!P6 FMUL R179, R179, 0.5 ;  /* 0x3f000000b3b3e820 */ /* 0x000fe40000400000 */
[----:B------:R-:W-:Y:S01]  /*7eb0*/  @!P3 FMUL R121, R121, 0.5 ;  /* 0x3f0000007979b820 */ /* 0x000fe20000400000 */
[----:B------:R-:W1:Y:S01]  /*7ec0*/  MUFU.EX2 R178, R123 ;  /* 0x0000007b00b27308 */ /* 0x000e620000000800 */
[----:B------:R-:W-:-:S07]  /*7ed0*/  @!P5 FMUL R191, R191, 0.5 ;  /* 0x3f000000bfbfd820 */ /* 0x000fce0000400000 */
[----:B------:R2:W3:Y:S08]  /*7ee0*/  MUFU.EX2 R183, R121 ;  /* 0x0000007900b77308 */ /* 0x0004f00000000800 */
[----:B------:R-:W4:Y:S01]  /*7ef0*/  MUFU.EX2 R179, R179 ;  /* 0x000000b300b37308 */ /* 0x000f220000000800 */
[--C-:B--2---:R-:W-:Y:S01]  /*7f00*/  FFMA R121, R177, UR22, -R195.reuse ;  /* 0x00000016b1797c23 */ /* 0x104fe200080008c3 */
[----:B------:R-:W-:Y:S01]  /*7f10*/  FFMA R195, R180, UR22, -R195 ;  /* 0x00000016b4c37c23 */ /* 0x000fe200080008c3 */
[----:B-1----:R-:W-:-:S03]  /*7f20*/  @!P4 FMUL R178, R178, R178 ;  /* 0x000000b2b2b2c220 */ /* 0x002fc60000400000 */
[----:B------:R-:W-:Y:S02]  /*7f30*/  FSETP.GEU.AND P4, PT, R121, -126, PT ;  /* 0xc2fc00007900780b */ /* 0x000fe40003f8e000 */
[----:B------:R-:W1:Y:S01]  /*7f40*/  MUFU.EX2 R176, R191 ;  /* 0x000000bf00b07308 */ /* 0x000e620000000800 */
[----:B---3--:R-:W-:Y:S01]  /*7f50*/  @!P3 FMUL R183, R183, R183 ;  /* 0x000000b7b7b7b220 */ /* 0x008fe20000400000 */
[----:B------:R-:W-:Y:S01]  /*7f60*/  FSETP.GEU.AND P3, PT, R120, -126, PT ;  /* 0xc2fc00007800780b */ /* 0x000fe20003f6e000 */
[----:B----4-:R-:W-:Y:S01]  /*7f70*/  @!P6 FMUL R179, R179, R179 ;  /* 0x000000b3b3b3e220 */ /* 0x010fe20000400000 */
[----:B------:R-:W-:-:S07]  /*7f80*/  FSETP.GEU.AND P6, PT, R122, -126, PT ;  /* 0xc2fc00007a00780b */ /* 0x000fce0003fce000 */
[----:B------:R-:W-:-:S04]  /*7f90*/  @!P4 FMUL R121, R121, 0.5 ;  /* 0x3f0000007979c820 */ /* 0x000fc80000400000 */
[----:B------:R-:W-:Y:S01]  /*7fa0*/  @!P3 FMUL R120, R120, 0.5 ;  /* 0x3f0000007878b820 */ /* 0x000fe20000400000 */
[----:B------:R2:W3:Y:S01]  /*7fb0*/  MUFU.EX2 R181, R121 ;  /* 0x0000007900b57308 */ /* 0x0004e20000000800 */
[----:B-1----:R-:W-:Y:S01]  /*7fc0*/  @!P5 FMUL R176, R176, R176 ;  /* 0x000000b0b0b0d220 */ /* 0x002fe20000400000 */
[----:B------:R-:W-:-:S04]  /*7fd0*/  FSETP.GEU.AND P5, PT, R195, -126, PT ;  /* 0xc2fc0000c300780b */ /* 0x000fc80003fae000 */
[----:B------:R-:W-:Y:S01]  /*7fe0*/  F2FP.BF16.F32.PACK_AB R123, R176, R179 ;  /* 0x000000b3b07b723e */ /* 0x000fe200000010ff */
[----:B------:R-:W-:Y:S01]  /*7ff0*/  @!P6 FMUL R122, R122, 0.5 ;  /* 0x3f0000007a7ae820 */ /* 0x000fe20000400000 */
[----:B------:R-:W1:Y:S01]  /*8000*/  MUFU.EX2 R180, R120 ;  /* 0x0000007800b47308 */ /* 0x000e620000000800 */
[----:B--2---:R-:W-:Y:S01]  /*8010*/  F2FP.BF16.F32.PACK_AB R121, R178, R183 ;  /* 0x000000b7b279723e */ /* 0x004fe200000010ff */
[----:B------:R-:W-:-:S04]  /*8020*/  FADD R183, R168, R183 ;  /* 0x000000b7a8b77221 */ /* 0x000fc80000000000 */
[----:B------:R-:W-:Y:S01]  /*8030*/  FADD R178, R183, R178 ;  /* 0x000000b2b7b27221 */ /* 0x000fe20000000000 */
[----:B------:R-:W-:Y:S01]  /*8040*/  @!P5 FMUL R195, R195, 0.5 ;  /* 0x3f000000c3c3d820 */ /* 0x000fe20000400000 */
[----:B------:R-:W2:Y:S01]  /*8050*/  MUFU.EX2 R177, R122 ;  /* 0x0000007a00b17308 */ /* 0x000ea20000000800 */
[----:B---3--:R-:W-:Y:S01]  /*8060*/  @!P4 FMUL R181, R181, R181 ;  /* 0x000000b5b5b5c220 */ /* 0x008fe20000400000 */
[----:B------:R-:W-:Y:S01]  /*8070*/  ISETP.NE.AND P4, PT, R185, 0x4, PT ;  /* 0x00000004b900780c */ /* 0x000fe20003f85270 */
[----:B------:R-:W-:-:S03]  /*8080*/  FADD R179, R178, R179 ;  /* 0x000000b3b2b37221 */ /* 0x000fc60000000000 */
[----:B------:R-:W-:Y:S02]  /*8090*/  SEL R185, R185, RZ, P4 ;  /* 0x000000ffb9b97207 */ /* 0x000fe40002000000 */
[----:B------:R-:W3:Y:S01]  /*80a0*/  MUFU.EX2 R182, R195 ;  /* 0x000000c300b67308 */ /* 0x000ee20000000800 */
[----:B-1----:R-:W-:Y:S01]  /*80b0*/  @!P3 FMUL R180, R180, R180 ;  /* 0x000000b4b4b4b220 */ /* 0x002fe20000400000 */
[----:B------:R-:W-:-:S04]  /*80c0*/  ISETP.NE.AND P3, PT, R6, 0x4, PT ;  /* 0x000000040600780c */ /* 0x000fc80003f65270 */
[----:B------:R-:W-:Y:S01]  /*80d0*/  F2FP.BF16.F32.PACK_AB R120, R181, R180 ;  /* 0x000000b4b578723e */ /* 0x000fe200000010ff */
[----:B------:R-:W-:Y:S01]  /*80e0*/  FADD R180, R169, R180 ;  /* 0x000000b4a9b47221 */ /* 0x000fe20000000000 */
[----:B------:R-:W-:Y:S01]  /*80f0*/  SEL R6, R6, RZ, P3 ;  /* 0x000000ff06067207 */ /* 0x000fe20001800000 */
[----:B--2---:R-:W-:Y:S02]  /*8100*/  @!P6 FMUL R177, R177, R177 ;  /* 0x000000b1b1b1e220 */ /* 0x004fe40000400000 */
[----:B------:R-:W-:Y:S01]  /*8110*/  FADD R181, R180, R181 ;  /* 0x000000b5b4b57221 */ /* 0x000fe20000000000 */
[C---:B------:R-:W-:Y:S02]  /*8120*/  LEA R22, R6.reuse, R17, 0x3 ;  /* 0x0000001106167211 */ /* 0x040fe400078e18ff */
[----:B------:R-:W-:Y:S02]  /*8130*/  IADD3 R6, R6, 0x1, RZ ;  /* 0x0000000106067810 */ /* 0x000fe40007ffe0ff */
[----:B------:R-:W-:Y:S01]  /*8140*/  PRMT R22, RZ, 0x654, R22 ;  /* 0x00000654ff167816 */ /* 0x000fe20000000016 */
[----:B---3--:R-:W-:Y:S01]  /*8150*/  @!P5 FMUL R182, R182, R182 ;  /* 0x000000b6b6b6d220 */ /* 0x008fe20000400000 */
[----:B------:R-:W-:-:S04]  /*8160*/  ISETP.NE.AND P3, PT, R6, 0x4, PT ;  /* 0x000000040600780c */ /* 0x000fc80003f65270 */
[----:B------:R-:W-:Y:S01]  /*8170*/  F2FP.BF16.F32.PACK_AB R122, R177, R182 ;  /* 0x000000b6b17a723e */ /* 0x000fe200000010ff */
[----:B------:R-:W-:Y:S01]  /*8180*/  FADD R182, R181, R182 ;  /* 0x000000b6b5b67221 */ /* 0x000fe20000000000 */
[----:B------:R-:W-:Y:S02]  /*8190*/  SEL R6, R6, RZ, P3 ;  /* 0x000000ff06067207 */ /* 0x000fe40001800000 */
[----:B------:R-:W-:Y:S01]  /*81a0*/  WARPGROUP.ARRIVE ;  /* 0x00000000000079c5 */ /* 0x000fe20000000000 */
[----:B------:R-:W-:-:S05]  /*81b0*/  FADD R23, R182, R177 ;  /* 0x000000b1b6177221 */ /* 0x000fca0000000000 */
[----:B------:R-:W-:Y:S03]  /*81c0*/  HGMMA.64x192x16.F32.BF16 R24, R120, gdesc[UR4].tnspB, R24, gsb0 ;  /* 0x42e0000478187df0 */ /* 0x000fe60008001818 */
[----:B------:R-:W-:Y:S02]  /*81d0*/  WARPGROUP.DEPBAR.LE gsb0, 0x0 ;  /* 0x00008000000079c5 */ /* 0x000fe40000010000 */
[----:B------:R1:W-:Y:S02]  /*81e0*/  SYNCS.ARRIVE.TRANS64.RED.A1T0 RZ, [R22+URZ], RZ ;  /* 0x000000ff16ff79a7 */ /* 0x0003e4000810043f */
[----:B-1----:R-:W-:-:S04]  /*81f0*/  SEL R22, RZ, 0x1, P4 ;  /* 0x00000001ff167807 */ /* 0x002fc80002000000 */
[----:B------:R-:W-:Y:S01]  /*8200*/  LOP3.LUT R3, R3, R22, RZ, 0x3c, !PT ;  /* 0x0000001603037212 */ /* 0x000fe200078e3cff */
[----:B------:R-:W-:Y:S01]  /*8210*/  FADD R22, R179, R176 ;  /* 0x000000b0b3167221 */ /* 0x000fe20000000000 */
[----:B------:R-:W-:Y:S06]  /*8220*/  @P2 BRA `(.L_x_31) ;  /* 0x0000000000d02947 */ /* 0x000fec0003800000 */
[----:B------:R-:W-:Y:S01]  /*8230*/  ISETP.LT.OR P2, PT, R7, 0x1, !P0 ;  /* 0x000000010700780c */ /* 0x000fe20004741670 */
[----:B------:R-:W-:-:S12]  /*8240*/  BSSY B0, `(.L_x_32) ;  /* 0x0000031000007945 */ /* 0x000fd80003800000 */
[----:B------:R-:W-:Y:S05]  /*8250*/  @P2 BRA `(.L_x_33) ;  /* 0x0000000000bc2947 */ /* 0x000fea0003800000 */
[----:B------:R-:W-:Y:S02]  /*8260*/  LEA R120, R5, R2, 0x3 ;  /* 0x0000000205787211 */ /* 0x000fe400078e18ff */
[----:B------:R-:W-:Y:S02]  /*8270*/  SHF.L.U32 R121, R4, 0x1f, RZ ;  /* 0x0000001f04797819 */ /* 0x000fe400000006ff */
[----:B------:R-:W-:Y:S02]  /*8280*/  ISETP.NE.AND P3, PT, R0, RZ, PT ;  /* 0x000000ff0000720c */ /* 0x000fe40003f65270 */
[----:B------:R-:W1:Y:S02]  /*8290*/  SYNCS.PHASECHK.TRANS64.TRYWAIT P2, [R120+URZ+0x36020], R121 ;  /* 0x03602079780075a7 */ /* 0x000e64000804017f */
[----:B-1----:R-:W-:Y:S09]  /*82a0*/  @!P2 BRA `(.L_x_34) ;  /* 0x0000006800a4a947 */ /* 0x002ff20003800000 */
.L_x_91:
[----:B------:R-:W-:Y:S05]  /*82b0*/  @P3 BRA `(.L_x_35) ;  /* 0x0000000000143947 */ /* 0x000fea0003800000 */
[----:B------:R-:W-:Y:S02]  /*82c0*/  LOP3.LUT P2, RZ, R16, 0x1f, RZ, 0xc0, !PT ;  /* 0x0000001f10ff7812 */ /* 0x000fe4000784c0ff */
[----:B-1----:R-:W-:-:S04]  /*82d0*/  MOV R121, 0xc000 ;  /* 0x0000c00000797802 */ /* 0x002fc80000000f00 */
[----:B------:R2:W-:Y:S07]  /*82e0*/  SYNCS.ARRIVE.TRANS64 RZ, [R120+URZ+0x36000], R121 ;  /* 0x0360007978ff79a7 */ /* 0x0005ee000800003f */
[----:B------:R-:W-:Y:S05]  /*82f0*/  @!P2 BRA `(.L_x_35) ;  /* 0x000000000004a947 */ /* 0x000fea0003800000 */
[----:B------:R-:W-:Y:S01]  /*8300*/  BPT.TRAP 0x1 ;  /* 0x000000040000795c */ /* 0x000fe20000300000 */
.L_x_35:
[----:B-12---:R-:W-:Y:S01]  /*8310*/  IMAD R121, R5, 0xc000, R2 ;  /* 0x0000c00005797824 */ /* 0x006fe200078e0202 */
[----:B------:R-:W-:Y:S01]  /*8320*/  R2UR UR25, R120 ;  /* 0x00000000781972ca */ /* 0x000fe200000e0000 */
[----:B------:R-:W-:Y:S01]  /*8330*/  UIADD3 UR32, UP0, UR38, 0x2f0, URZ ;  /* 0x000002f026207890 */ /* 0x000fe2000ff1e03f */
[C---:B------:R-:W-:Y:S01]  /*8340*/  R2UR UR27, R8.reuse ;  /* 0x00000000081b72ca */ /* 0x040fe200000e0000 */
[----:B------:R-:W-:Y:S01]  /*8350*/  UMOV UR6, 0x0 ;  /* 0x0000000000067882 */ /* 0x000fe20000000000 */
[----:B------:R-:W-:Y:S01]  /*8360*/  R2UR UR8, R121 ;  /* 0x00000000790872ca */ /* 0x000fe200000e0000 */
[----:B------:R-:W-:Y:S01]  /*8370*/  UIADD3.X UR33, URZ, UR39, URZ, UP0, !UPT ;  /* 0x000000273f217290 */ /* 0x000fe200087fe43f */
[----:B------:R-:W-:Y:S01]  /*8380*/  IADD3 R5, R5, 0x1, RZ ;  /* 0x0000000105057810 */ /* 0x000fe20007ffe0ff */
[----:B------:R-:W-:Y:S01]  /*8390*/  UMOV UR7, 0x10000000 ;  /* 0x1000000000077882 */ /* 0x000fe20000000000 */
[----:B------:R-:W-:Y:S01]  /*83a0*/  UMOV UR26, URZ ;  /* 0x0000003f001a7c82 */ /* 0x000fe20008000000 */
[----:B------:R-:W-:Y:S01]  /*83b0*/  UMOV UR28, UR36 ;  /* 0x00000024001c7c82 */ /* 0x000fe20008000000 */
[----:B------:R-:W-:Y:S01]  /*83c0*/  UMOV UR29, UR37 ;  /* 0x00000025001d7c82 */ /* 0x000fe20008000000 */
[----:B------:R-:W-:Y:S01]  /*83d0*/  UMOV UR18, 0x40 ;  /* 0x0000004000127882 */ /* 0x000fe20000000000 */
[----:B------:R-:W-:Y:S01]  /*83e0*/  UMOV UR20, UR36 ;  /* 0x0000002400147c82 */ /* 0x000fe20008000000 */
[----:B------:R-:W-:Y:S01]  /*83f0*/  UIADD3 UR25, UR25, 0x36000, URZ ;  /* 0x0003600019197890 */ /* 0x000fe2000fffe03f */
[C---:B------:R-:W-:Y:S01]  /*8400*/  ISETP.NE.AND P2, PT, R5.reuse, 0x4, PT ;  /* 0x000000040500780c */ /* 0x040fe20003f45270 */
[----:B------:R-:W-:Y:S01]  /*8410*/  USHF.L.U32 UR27, UR27, 0x7, URZ ;  /* 0x000000071b1b7899 */ /* 0x000fe2000800063f */
[----:B------:R-:W-:Y:S01]  /*8420*/  VIADD R8, R8, 0x1 ;  /* 0x0000000108087836 */ /* 0x000fe20000000000 */
        /* <DEDUP_REMOVED lines=9> */
[----:B------:R-:W-:Y:S01]  /*84c0*/  UMOV UR10, 0x80 ;  /* 0x00000080000a7882 */ /* 0x000fe20000000000 */
[----:B------:R-:W-:Y:S01]  /*84d0*/  UMOV UR12, UR36 ;  /* 0x00000024000c7c82 */ /* 0x000fe20008000000 */
[----:B------:R-:W-:Y:S01]  /*84e0*/  UMOV UR13, UR37 ;  /* 0x00000025000d7c82 */ /* 0x000fe20008000000 */
[----:B------:R-:W-:Y:S01]  /*84f0*/  UMOV UR9, UR25 ;  /* 0x0000001900097c82 */ /* 0x000fe20008000000 */
[----:B------:R1:W-:Y:S01]  /*8500*/  UTMALDG.4D [UR24], [UR32], desc[UR6] ;  /* 0x00000618200075b4 */ /* 0x0003e20008019000 */
[----:B------:R-:W-:Y:S01]  /*8510*/  UMOV UR11, UR27 ;  /* 0x0000001b000b7c82 */ /* 0x000fe20008000000 */
[----:B------:R1:W-:Y:S01]  /*8520*/  UTMALDG.4D [UR16], [UR32], desc[UR6] ;  /* 0x00000610200075b4 */ /* 0x0003e20008019000 */
[----:B------:R1:W-:Y:S02]  /*8530*/  UTMALDG.4D [UR8], [UR32], desc[UR6] ;  /* 0x00000608200075b4 */ /* 0x0003e40008019000 */
[----:B-1----:R-:W-:Y:S01]  /*8540*/  NOP ;  /* 0x0000000000007918 */ /* 0x002fe20000000000 */
.L_x_33:
[----:B------:R-:W-:Y:S05]  /*8550*/  BSYNC B0 ;  /* 0x0000000000007941 */ /* 0x000fea0003800000 */
.L_x_32:
[----:B------:R-:W-:-:S07]  /*8560*/  IADD3 R7, R7, -0x1, RZ ;  /* 0xffffffff07077810 */ /* 0x000fce0007ffe0ff */
.L_x_31:
[----:B------:R-:W-:Y:S02]  /*8570*/  IADD3 R184, R184, 0x80, RZ ;  /* 0x00000080b8b87810 */ /* 0x000fe40007ffe0ff */
[----:B------:R-:W-:Y:S02]  /*8580*/  MOV R191, R189 ;  /* 0x000000bd00bf7202 */ /* 0x000fe40000000f00 */
[----:B------:R-:W-:Y:S01]  /*8590*/  MOV R193, R188 ;  /* 0x000000bc00c17202 */ /* 0x000fe20000000f00 */
[----:B------:R-:W-:Y:S06]  /*85a0*/  @P1 BRA `(.L_x_36) ;  /* 0xffffffc8004c1947 */ /* 0x000fec000383ffff */
.L_x_24:
[----:B------:R-:W-:-:S13]  /*85b0*/  ISETP.GE.AND P1, PT, R190, 0x1, PT ;  /* 0x00000001be00780c */ /* 0x000fda0003f26270 */
[----:B------:R-:W-:Y:S05]  /*85c0*/  @!P1 BRA `(.L_x_37) ;  /* 0x0000004000289947 */ /* 0x000fea0003800000 */
[----:B------:R-:W-:Y:S01]  /*85d0*/  IMAD.MOV.U32 R192, RZ, RZ, R189 ;  /* 0x000000ffffc07224 */ /* 0x000fe200078e00bd */
[----:B------:R-:W-:Y:S02]  /*85e0*/  MOV R191, R188 ;  /* 0x000000bc00bf7202 */ /* 0x000fe40000000f00 */
[----:B------:R-:W-:-:S07]  /*85f0*/  LOP3.LUT R194, R16, 0x1f, RZ, 0xc0, !PT ;  /* 0x0000001f10c27812 */ /* 0x000fce00078ec0ff */
.L_x_50:
[----:B------:R-:W-:Y:S01]  /*8600*/  LEA R121, R185, R2, 0x3 ;  /* 0x00000002b9797211 */ /* 0x000fe200078e18ff */
[----:B------:R-:W-:Y:S05]  /*8610*/  YIELD ;  /* 0x0000000000007946 */ /* 0x000fea0003800000 */
[----:B------:R-:W-:-:S04]  /*8620*/  SHF.L.U32 R120, R3, 0x1f, RZ ;  /* 0x0000001f03787819 */ /* 0x000fc800000006ff */
[----:B------:R-:W1:Y:S02]  /*8630*/  SYNCS.PHASECHK.TRANS64.TRYWAIT P1, [R121+URZ+0x36000], R120 ;  /* 0x03600078790075a7 */ /* 0x000e64000802017f */
[----:B-1----:R-:W-:Y:S05]  /*8640*/  @!P1 BRA `(.L_x_38) ;  /* 0x0000006400d09947 */ /* 0x002fea0003800000 */
.L_x_92:
[----:B------:R-:W-:Y:S05]  /*8650*/  WARPSYNC.ALL ;  /* 0x0000000000007948 */ /* 0x000fea0003800000 */
[----:B------:R-:W-:Y:S01]  /*8660*/  MOV R188, UR30 ;  /* 0x0000001e00bc7c02 */ /* 0x000fe20008000f00 */
[----:B-1----:R-:W-:Y:S01]  /*8670*/  WARPGROUP.ARRIVE ;  /* 0x00000000000079c5 */ /* 0x002fe20000000000 */
[----:B------:R-:W-:Y:S02]  /*8680*/  MOV R189, 0x40000040 ;  /* 0x4000004000bd7802 */ /* 0x000fe40000000f00 */
[----:B------:R-:W-:Y:S01]  /*8690*/  R2UR UR8, R186 ;  /* 0x00000000ba0872ca */ /* 0x000fe200000e0000 */
[----:B------:R-:W-:Y:S01]  /*86a0*/  IMAD R188, R185, 0xc00, R188 ;  /* 0x00000c00b9bc7824 */ /* 0x000fe200078e02bc */
[----:B------:R-:W-:Y:S01]  /*86b0*/  R2UR UR11, R189 ;  /* 0x00000000bd0b72ca */ /* 0x000fe200000e0000 */
[----:B------:R-:W-:Y:S01]  /*86c0*/  IMAD.MOV.U32 R189, RZ, RZ, 0x40000040 ;  /* 0x40000040ffbd7424 */ /* 0x000fe200078e00ff */
[----:B------:R-:W-:Y:S01]  /*86d0*/  R2UR UR9, R187 ;  /* 0x00000000bb0972ca */ /* 0x000fe200000e0000 */
[C---:B------:R-:W-:Y:S01]  /*86e0*/  VIADD R196, R188.reuse, 0x2 ;  /* 0x00000002bcc47836 */ /* 0x040fe20000000000 */
[----:B------:R-:W-:-:S02]  /*86f0*/  R2UR UR10, R188 ;  /* 0x00000000bc0a72ca */ /* 0x000fc400000e0000 */
[----:B------:R-:W-:Y:S02]  /*8700*/  MOV R197, 0x40000040 ;  /* 0x4000004000c57802 */ /* 0x000fe40000000f00 */
[----:B------:R-:W-:Y:S02]  /*8710*/  R2UR UR7, R189 ;  /* 0x00000000bd0772ca */ /* 0x000fe400000e0000 */
[----:B------:R-:W-:-:S07]  /*8720*/  ISETP.NE.AND P1, PT, R9, RZ, PT ;  /* 0x000000ff0900720c */ /* 0x000fce0003f25270 */
[----:B------:R-:W-:Y:S01]  /*8730*/  HGMMA.64x128x16.F32.BF16 R120, gdesc[UR8], RZ, !UPT, gsb0 ;  /* 0x01e00000087879f0 */ /* 0x000fe2000c0018ff */
[----:B------:R-:W-:Y:S02]  /*8740*/  R2UR UR10, R196 ;  /* 0x00000000c40a72ca */ /* 0x000fe400000e0000 */
[----:B------:R-:W-:Y:S02]  /*8750*/  R2UR UR11, R197 ;  /* 0x00000000c50b72ca */ /* 0x000fe400000e0000 */
[----:B------:R-:W-:Y:S02]  /*8760*/  R2UR UR8, R20 ;  /* 0x00000000140872ca */ /* 0x000fe400000e0000 */
[----:B------:R-:W-:Y:S02]  /*8770*/  R2UR UR9, R21 ;  /* 0x00000000150972ca */ /* 0x000fe400000e0000 */
[----:B------:R-:W-:Y:S02]  /*8780*/  IADD3 R196, R188, 0x4, RZ ;  /* 0x00000004bcc47810 */ /* 0x000fe40007ffe0ff */
[----:B------:R-:W-:Y:S01]  /*8790*/  MOV R197, 0x40000040 ;  /* 0x4000004000c57802 */ /* 0x000fe20000000f00 */
[----:B------:R-:W-:-:S02]  /*87a0*/  WARPGROUP.DEPBAR.LE gsb0, 0x0 ;  /* 0x00008000000079c5 */ /* 0x000fc40000010000 */
[----:B------:R-:W-:-:S06]  /*87b0*/  WARPGROUP.ARRIVE ;  /* 0x00000000000079c5 */ /* 0x000fcc0000000000 */
[----:B------:R-:W-:Y:S01]  /*87c0*/  HGMMA.64x128x16.F32.BF16 R120, gdesc[UR8], R120, gsb0 ;  /* 0x01e00000087879f0 */ /* 0x000fe20008001878 */
[----:B------:R-:W-:Y:S02]  /*87d0*/  R2UR UR10, R196 ;  /* 0x00000000c40a72ca */ /* 0x000fe400000e0000 */
[----:B------:R-:W-:Y:S01]  /*87e0*/  R2UR UR11, R197 ;  /* 0x00000000c50b72ca */ /* 0x000fe200000e0000 */
[----:B------:R-:W-:Y:S01]  /*87f0*/  IMAD.MOV.U32 R197, RZ, RZ, 0x40000040 ;  /* 0x40000040ffc57424 */ /* 0x000fe200078e00ff */
[----:B------:R-:W-:Y:S02]  /*8800*/  R2UR UR8, R18 ;  /* 0x00000000120872ca */ /* 0x000fe400000e0000 */
[----:B------:R-:W-:Y:S02]  /*8810*/  R2UR UR9, R19 ;  /* 0x00000000130972ca */ /* 0x000fe400000e0000 */
[----:B------:R-:W-:Y:S01]  /*8820*/  IADD3 R196, R188, 0x6, RZ ;  /* 0x00000006bcc47810 */ /* 0x000fe20007ffe0ff */
[----:B------:R-:W-:-:S02]  /*8830*/  WARPGROUP.DEPBAR.LE gsb0, 0x0 ;  /* 0x00008000000079c5 */ /* 0x000fc40000010000 */
[----:B------:R-:W-:-:S08]  /*8840*/  WARPGROUP.ARRIVE ;  /* 0x00000000000079c5 */ /* 0x000fd00000000000 */
[----:B------:R-:W-:Y:S01]  /*8850*/  HGMMA.64x128x16.F32.BF16 R120, gdesc[UR8], R120, gsb0 ;  /* 0x01e00000087879f0 */ /* 0x000fe20008001878 */
        /* <DEDUP_REMOVED lines=18> */
[----:B------:R-:W-:Y:S01]  /*8980*/  R2UR UR10, R196 ;  /* 0x00000000c40a72ca */ /* 0x000fe200000e0000 */
[----:B------:R-:W-:Y:S01]  /*8990*/  VIADD R196, R188, 0x404 ;  /* 0x00000404bcc47836 */ /* 0x000fe20000000000 */
[----:B------:R-:W-:Y:S02]  /*89a0*/  R2UR UR11, R197 ;  /* 0x00000000c50b72ca */ /* 0x000fe400000e0000 */
[----:B------:R-:W-:Y:S02]  /*89b0*/  R2UR UR8, R10 ;  /* 0x000000000a0872ca */ /* 0x000fe400000e0000 */
[----:B------:R-:W-:Y:S02]  /*89c0*/  R2UR UR9, R11 ;  /* 0x000000000b0972ca */ /* 0x000fe400000e0000 */
[----:B------:R-:W-:Y:S02]  /*89d0*/  MOV R197, 0x40000040 ;  /* 0x4000004000c57802 */ /* 0x000fe40000000f00 */
[----:B------:R-:W-:-:S02]  /*89e0*/  R2UR UR58, R196 ;  /* 0x00000000c43a72ca */ /* 0x000fc400000e0000 */
[----:B------:R-:W-:Y:S02]  /*89f0*/  R2UR UR59, R197 ;  /* 0x00000000c53b72ca */ /* 0x000fe400000e0000 */
[----:B------:R-:W-:Y:S02]  /*8a00*/  IADD3 R196, R188, 0x406, RZ ;  /* 0x00000406bcc47810 */ /* 0x000fe40007ffe0ff */
[----:B------:R-:W-:Y:S02]  /*8a10*/  MOV R197, 0x40000040 ;  /* 0x4000004000c57802 */ /* 0x000fe40000000f00 */
[----:B------:R-:W-:Y:S02]  /*8a20*/  R2UR UR54, R196 ;  /* 0x00000000c43672ca */ /* 0x000fe400000e0000 */
[----:B------:R-:W-:Y:S01]  /*8a30*/  R2UR UR55, R197 ;  /* 0x00000000c53772ca */ /* 0x000fe200000e0000 */
[----:B------:R-:W-:Y:S01]  /*8a40*/  IMAD.MOV.U32 R197, RZ, RZ, 0x40000040 ;  /* 0x40000040ffc57424 */ /* 0x000fe200078e00ff */
[----:B------:R-:W-:-:S04]  /*8a50*/  IADD3 R196, R188, 0x800, RZ ;  /* 0x00000800bcc47810 */ /* 0x000fc80007ffe0ff */
[----:B------:R-:W-:Y:S02]  /*8a60*/  R2UR UR50, R196 ;  /* 0x00000000c43272ca */ /* 0x000fe400000e0000 */
[----:B------:R-:W-:Y:S02]  /*8a70*/  R2UR UR51, R197 ;  /* 0x00000000c53372ca */ /* 0x000fe400000e0000 */
[----:B------:R-:W-:Y:S02]  /*8a80*/  IADD3 R196, R188, 0x802, RZ ;  /* 0x00000802bcc47810 */ /* 0x000fe40007ffe0ff */
[----:B------:R-:W-:Y:S02]  /*8a90*/  MOV R197, 0x40000040 ;  /* 0x4000004000c57802 */ /* 0x000fe40000000f00 */
[----:B------:R-:W-:Y:S02]  /*8aa0*/  R2UR UR46, R196 ;  /* 0x00000000c42e72ca */ /* 0x000fe400000e0000 */
[----:B------:R-:W-:-:S02]  /*8ab0*/  R2UR UR47, R197 ;  /* 0x00000000c52f72ca */ /* 0x000fc400000e0000 */
[----:B------:R-:W-:Y:S02]  /*8ac0*/  IADD3 R196, R188, 0x804, RZ ;  /* 0x00000804bcc47810 */ /* 0x000fe40007ffe0ff */
[----:B------:R-:W-:Y:S02]  /*8ad0*/  MOV R197, 0x40000040 ;  /* 0x4000004000c57802 */ /* 0x000fe40000000f00 */
[----:B------:R-:W-:Y:S02]  /*8ae0*/  R2UR UR42, R196 ;  /* 0x00000000c42a72ca */ /* 0x000fe400000e0000 */
[----:B------:R-:W-:Y:S02]  /*8af0*/  R2UR UR43, R197 ;  /* 0x00000000c52b72ca */ /* 0x000fe400000e0000 */
[----:B------:R-:W-:-:S04]  /*8b00*/  IADD3 R188, R188, 0x806, RZ ;  /* 0x00000806bcbc7810 */ /* 0x000fc80007ffe0ff */
        /* <DEDUP_REMOVED lines=31> */
.L_x_93:
[----:B------:R-:W-:Y:S05]  /*8d00*/  @P3 BRA `(.L_x_42) ;  /* 0x0000000000143947 */ /* 0x000fea0003800000 */
[----:B------:R-:W-:Y:S02]  /*8d10*/  ISETP.NE.AND P2, PT, R194, RZ, PT ;  /* 0x000000ffc200720c */ /* 0x000fe40003f45270 */
[----:B-1----:R-:W-:-:S04]  /*8d20*/  MOV R189, 0xc000 ;  /* 0x0000c00000bd7802 */ /* 0x002fc80000000f00 */
[----:B------:R2:W-:Y:S07]  /*8d30*/  SYNCS.ARRIVE.TRANS64 RZ, [R188+URZ+0x36000], R189 ;  /* 0x036000bdbcff79a7 */ /* 0x0005ee000800003f */
[----:B------:R-:W-:Y:S05]  /*8d40*/  @!P2 BRA `(.L_x_42) ;  /* 0x000000000004a947 */ /* 0x000fea0003800000 */
[----:B------:R-:W-:Y:S01]  /*8d50*/  BPT.TRAP 0x1 ;  /* 0x000000040000795c */ /* 0x000fe20000300000 */
.L_x_42:
[----:B-12---:R-:W-:Y:S01]  /*8d60*/  IMAD R189, R5, 0xc000, R2 ;  /* 0x0000c00005bd7824 */ /* 0x006fe200078e0202 */
        /* <DEDUP_REMOVED lines=14> */
[----:B------:R-:W-:Y:S01]  /*8e50*/  ISETP.NE.AND P2, PT, R5, 0x4, PT ;  /* 0x000000040500780c */ /* 0x000fe20003f45270 */
[----:B------:R-:W-:-:S02]  /*8e60*/  USHF.L.U32 UR27, UR27, 0x7, URZ ;  /* 0x000000071b1b7899 */ /* 0x000fc4000800063f */
        /* <DEDUP_REMOVED lines=19> */
.L_x_40:
[----:B------:R-:W-:-:S07]  /*8fa0*/  IADD3 R7, R7, -0x1, RZ ;  /* 0xffffffff07077810 */ /* 0x000fce0007ffe0ff */
.L_x_39:
[----:B------:R-:W-:Y:S01]  /*8fb0*/  IADD3 R185, R185, 0x1, RZ ;  /* 0x00000001b9b97810 */ /* 0x000fe20007ffe0ff */
[----:B------:R-:W-:Y:S05]  /*8fc0*/  WARPSYNC.ALL ;  /* 0x0000000000007948 */ /* 0x000fea0003800000 */
[----:B------:R-:W-:-:S04]  /*8fd0*/  ISETP.NE.AND P2, PT, R185, 0x4, PT ;  /* 0x00000004b900780c */ /* 0x000fc80003f45270 */
[----:B------:R-:W-:Y:S02]  /*8fe0*/  SEL R188, RZ, 0x1, P2 ;  /* 0x00000001ffbc7807 */ /* 0x000fe40001000000 */
[----:B------:R-:W-:Y:S02]  /*8ff0*/  SEL R185, R185, RZ, P2 ;  /* 0x000000ffb9b97207 */ /* 0x000fe40001000000 */
[----:B------:R-:W-:Y:S01]  /*9000*/  LOP3.LUT R3, R3, R188, RZ, 0x3c, !PT ;  /* 0x000000bc03037212 */ /* 0x000fe200078e3cff */
[C---:B------:R-:W-:Y:S01]  /*9010*/  VIADD R188, R184.reuse, 0x1 ;  /* 0x00000001b8bc7836 */ /* 0x040fe20000000000 */
[C---:B------:R-:W-:Y:S01]  /*9020*/  IADD3 R189, R184.reuse, 0x8, RZ ;  /* 0x00000008b8bd7810 */ /* 0x040fe20007ffe0ff */
[----:B------:R-:W-:Y:S01]  /*9030*/  BSSY B0, `(.L_x_43) ;  /* 0x00000e1000007945 */ /* 0x000fe20003800000 */
[----:B------:R-:W-:Y:S02]  /*9040*/  IADD3 R193, R184, 0x9, RZ ;  /* 0x00000009b8c17810 */ /* 0x000fe40007ffe0ff */
[----:B------:R-:W-:-:S02]  /*9050*/  ISETP.GE.AND P4, PT, R188, UR15, PT ;  /* 0x0000000fbc007c0c */ /* 0x000fc4000bf86270 */
[----:B------:R-:W-:Y:S02]  /*9060*/  IADD3 R188, R184, 0x10, RZ ;  /* 0x00000010b8bc7810 */ /* 0x000fe40007ffe0ff */
[----:B------:R-:W-:Y:S02]  /*9070*/  ISETP.GE.AND P3, PT, R189, UR15, PT ;  /* 0x0000000fbd007c0c */ /* 0x000fe4000bf66270 */
[----:B------:R-:W-:Y:S01]  /*9080*/  ISETP.GE.AND P5, PT, R188, UR15, PT ;  /* 0x0000000fbc007c0c */ /* 0x000fe2000bfa6270 */
[C---:B------:R-:W-:Y:S01]  /*9090*/  VIADD R188, R184.reuse, 0x19 ;  /* 0x00000019b8bc7836 */ /* 0x040fe20000000000 */
[----:B------:R-:W-:Y:S02]  /*90a0*/  ISETP.GE.AND P2, PT, R184, UR15, PT ;  /* 0x0000000fb8007c0c */ /* 0x000fe4000bf46270 */
[----:B------:R-:W-:Y:S02]  /*90b0*/  ISETP.GE.AND P6, PT, R193, UR15, PT ;  /* 0x0000000fc1007c0c */ /* 0x000fe4000bfc6270 */
[----:B------:R-:W-:-:S02]  /*90c0*/  FSEL R124, R124, -INF , !P3 ;  /* 0xff8000007c7c7808 */ /* 0x000fc40005800000 */
[----:B------:R-:W-:Y:S02]  /*90d0*/  FSEL R126, R126, -INF , !P3 ;  /* 0xff8000007e7e7808 */ /* 0x000fe40005800000 */
[----:B------:R-:W-:Y:S02]  /*90e0*/  FSEL R193, R120, -INF , !P2 ;  /* 0xff80000078c17808 */ /* 0x000fe40005000000 */
[----:B------:R-:W-:Y:S02]  /*90f0*/  ISETP.GE.AND P3, PT, R188, UR15, PT ;  /* 0x0000000fbc007c0c */ /* 0x000fe4000bf66270 */
[C---:B------:R-:W-:Y:S02]  /*9100*/  IADD3 R120, R184.reuse, 0x18, RZ ;  /* 0x00000018b8787810 */ /* 0x040fe40007ffe0ff */
[----:B------:R-:W-:Y:S02]  /*9110*/  IADD3 R188, R184, 0x21, RZ ;  /* 0x00000021b8bc7810 */ /* 0x000fe40007ffe0ff */
[----:B------:R-:W-:-:S02]  /*9120*/  FSEL R121, R121, -INF , !P4 ;  /* 0xff80000079797808 */ /* 0x000fc40006000000 */
[----:B------:R-:W-:Y:S02]  /*9130*/  FSEL R123, R123, -INF , !P4 ;  /* 0xff8000007b7b7808 */ /* 0x000fe40006000000 */
[----:B------:R-:W-:Y:S02]  /*9140*/  FSEL R128, R128, -INF , !P5 ;  /* 0xff80000080807808 */ /* 0x000fe40006800000 */
[----:B------:R-:W-:Y:S02]  /*9150*/  FSEL R130, R130, -INF , !P5 ;  /* 0xff80000082827808 */ /* 0x000fe40006800000 */
[----:B------:R-:W-:Y:S02]  /*9160*/  ISETP.GE.AND P4, PT, R120, UR15, PT ;  /* 0x0000000f78007c0c */ /* 0x000fe4000bf86270 */
[----:B------:R-:W-:Y:S02]  /*9170*/  ISETP.GE.AND P5, PT, R188, UR15, PT ;  /* 0x0000000fbc007c0c */ /* 0x000fe4000bfa6270 */
[----:B------:R-:W-:-:S02]  /*9180*/  IADD3 R188, R184, 0x29, RZ ;  /* 0x00000029b8bc7810 */ /* 0x000fc40007ffe0ff */
[C---:B------:R-:W-:Y:S02]  /*9190*/  IADD3 R189, R184.reuse, 0x11, RZ ;  /* 0x00000011b8bd7810 */ /* 0x040fe40007ffe0ff */
[----:B------:R-:W-:Y:S02]  /*91a0*/  IADD3 R120, R184, 0x20, RZ ;  /* 0x00000020b8787810 */ /* 0x000fe40007ffe0ff */
[----:B------:R-:W-:Y:S02]  /*91b0*/  FSEL R132, R132, -INF , !P4 ;  /* 0xff80000084847808 */ /* 0x000fe40006000000 */
[----:B------:R-:W-:Y:S02]  /*91c0*/  FSEL R134, R134, -INF , !P4 ;  /* 0xff80000086867808 */ /* 0x000fe40006000000 */
[----:B------:R-:W-:Y:S02]  /*91d0*/  FSEL R122, R122, -INF , !P2 ;  /* 0xff8000007a7a7808 */ /* 0x000fe40005000000 */
[----:B------:R-:W-:-:S02]  /*91e0*/  FSEL R125, R125, -INF , !P6 ;  /* 0xff8000007d7d7808 */ /* 0x000fc40007000000 */
[----:B------:R-:W-:Y:S02]  /*91f0*/  FSEL R127, R127, -INF , !P6 ;  /* 0xff8000007f7f7808 */ /* 0x000fe40007000000 */
[----:B------:R-:W-:Y:S01]  /*9200*/  ISETP.GE.AND P4, PT, R188, UR15, PT ;  /* 0x0000000fbc007c0c */ /* 0x000fe2000bf86270 */
[----:B------:R-:W-:Y:S01]  /*9210*/  VIADD R188, R184, 0x31 ;  /* 0x00000031b8bc7836 */ /* 0x000fe20000000000 */
[----:B------:R-:W-:Y:S02]  /*9220*/  ISETP.GE.AND P2, PT, R189, UR15, PT ;  /* 0x0000000fbd007c0c */ /* 0x000fe4000bf46270 */
[----:B------:R-:W-:Y:S02]  /*9230*/  ISETP.GE.AND P6, PT, R120, UR15, PT ;  /* 0x0000000f78007c0c */ /* 0x000fe4000bfc6270 */
        /* <DEDUP_REMOVED lines=8> */
[----:B------:R-:W-:Y:S02]  /*92c0*/  IADD3 R188, R184, 0x39, RZ ;  /* 0x00000039b8bc7810 */ /* 0x000fe40007ffe0ff */
[----:B------:R-:W-:Y:S02]  /*92d0*/  FSEL R133, R133, -INF , !P3 ;  /* 0xff80000085857808 */ /* 0x000fe40005800000 */
[----:B------:R-:W-:Y:S02]  /*92e0*/  FSEL R135, R135, -INF , !P3 ;  /* 0xff80000087877808 */ /* 0x000fe40005800000 */
[----:B------:R-:W-:Y:S02]  /*92f0*/  FSEL R140, R140, -INF , !P2 ;  /* 0xff8000008c8c7808 */ /* 0x000fe40005000000 */
[----:B------:R-:W-:Y:S02]  /*9300*/  FSEL R142, R142, -INF , !P2 ;  /* 0xff8000008e8e7808 */ /* 0x000fe40005000000 */
[----:B------:R-:W-:-:S02]  /*9310*/  ISETP.GE.AND P3, PT, R120, UR15, PT ;  /* 0x0000000f78007c0c */ /* 0x000fc4000bf66270 */
[----:B------:R-:W-:Y:S02]  /*9320*/  ISETP.GE.AND P2, PT, R188, UR15, PT ;  /* 0x0000000fbc007c0c */ /* 0x000fe4000bf46270 */
[C---:B------:R-:W-:Y:S02]  /*9330*/  IADD3 R188, R184.reuse, 0x41, RZ ;  /* 0x00000041b8bc7810 */ /* 0x040fe40007ffe0ff */
[----:B------:R-:W-:Y:S02]  /*9340*/  IADD3 R120, R184, 0x38, RZ ;  /* 0x00000038b8787810 */ /* 0x000fe40007ffe0ff */
[----:B------:R-:W-:Y:S02]  /*9350*/  FSEL R144, R144, -INF , !P3 ;  /* 0xff80000090907808 */ /* 0x000fe40005800000 */
[----:B------:R-:W-:Y:S02]  /*9360*/  FSEL R146, R146, -INF , !P3 ;  /* 0xff80000092927808 */ /* 0x000fe40005800000 */
[----:B------:R-:W-:-:S02]  /*9370*/  FSEL R137, R137, -INF , !P5 ;  /* 0xff80000089897808 */ /* 0x000fc40006800000 */
[----:B------:R-:W-:Y:S02]  /*9380*/  FSEL R139, R139, -INF , !P5 ;  /* 0xff8000008b8b7808 */ /* 0x000fe40006800000 */
[----:B------:R-:W-:Y:S02]  /*9390*/  ISETP.GE.AND P3, PT, R188, UR15, PT ;  /* 0x0000000fbc007c0c */ /* 0x000fe4000bf66270 */
[----:B------:R-:W-:Y:S02]  /*93a0*/  ISETP.GE.AND P5, PT, R120, UR15, PT ;  /* 0x0000000f78007c0c */ /* 0x000fe4000bfa6270 */
[C---:B------:R-:W-:Y:S02]  /*93b0*/  IADD3 R188, R184.reuse, 0x48, RZ ;  /* 0x00000048b8bc7810 */ /* 0x040fe40007ffe0ff */
[----:B------:R-:W-:Y:S02]  /*93c0*/  IADD3 R120, R184, 0x40, RZ ;  /* 0x00000040b8787810 */ /* 0x000fe40007ffe0ff */
[----:B------:R-:W-:-:S02]  /*93d0*/  FSEL R145, R145, -INF , !P6 ;  /* 0xff80000091917808 */ /* 0x000fc40007000000 */
[----:B------:R-:W-:Y:S02]  /*93e0*/  FSEL R147, R147, -INF , !P6 ;  /* 0xff80000093937808 */ /* 0x000fe40007000000 */
[----:B------:R-:W-:Y:S02]  /*93f0*/  FSEL R141, R141, -INF , !P4 ;  /* 0xff8000008d8d7808 */ /* 0x000fe40006000000 */
[----:B------:R-:W-:Y:S02]  /*9400*/  FSEL R143, R143, -INF , !P4 ;  /* 0xff8000008f8f7808 */ /* 0x000fe40006000000 */
[----:B------:R-:W-:Y:S01]  /*9410*/  ISETP.GE.AND P6, PT, R188, UR15, PT ;  /* 0x0000000fbc007c0c */ /* 0x000fe2000bfc6270 */
[----:B------:R-:W-:Y:S01]  /*9420*/  VIADD R188, R184, 0x49 ;  /* 0x00000049b8bc7836 */ /* 0x000fe20000000000 */
[----:B------:R-:W-:Y:S02]  /*9430*/  ISETP.GE.AND P4, PT, R120, UR15, PT ;  /* 0x0000000f78007c0c */ /* 0x000fe4000bf86270 */
[----:B------:R-:W-:-:S02]  /*9440*/  FMNMX R120, R193, R192, !PT ;  /* 0x000000c0c1787209 */ /* 0x000fc40007800000 */
[----:B------:R-:W-:Y:S02]  /*9450*/  FSEL R148, R148, -INF , !P5 ;  /* 0xff80000094947808 */ /* 0x000fe40006800000 */
[----:B------:R-:W-:Y:S02]  /*9460*/  FSEL R150, R150, -INF , !P5 ;  /* 0xff80000096967808 */ /* 0x000fe40006800000 */
[----:B------:R-:W-:Y:S02]  /*9470*/  FMNMX R189, R121, R120, !PT ;  /* 0x0000007879bd7209 */ /* 0x000fe40007800000 */
[----:B------:R-:W-:Y:S02]  /*9480*/  ISETP.GE.AND P5, PT, R188, UR15, PT ;  /* 0x0000000fbc007c0c */ /* 0x000fe4000bfa6270 */
        /* <DEDUP_REMOVED lines=25> */
[----:B------:R-:W-:-:S02]  /*9620*/  IADD3 R196, R184, 0x50, RZ ;  /* 0x00000050b8c47810 */ /* 0x000fc40007ffe0ff */
[----:B------:R-:W-:Y:S02]  /*9630*/  FSEL R149, R149, -INF , !P2 ;  /* 0xff80000095957808 */ /* 0x000fe40005000000 */
[----:B------:R-:W-:Y:S02]  /*9640*/  FMNMX R120, R148, R189, !PT ;  /* 0x000000bd94787209 */ /* 0x000fe40007800000 */
[----:B------:R-:W-:Y:S02]  /*9650*/  FMNMX R195, R147, R188, !PT ;  /* 0x000000bc93c37209 */ /* 0x000fe40007800000 */
[----:B------:R-:W-:Y:S02]  /*9660*/  FSEL R151, R151, -INF , !P2 ;  /* 0xff80000097977808 */ /* 0x000fe40005000000 */
[----:B------:R-:W-:Y:S02]  /*9670*/  ISETP.GE.AND P2, PT, R196, UR15, PT ;  /* 0x0000000fc4007c0c */ /* 0x000fe4000bf46270 */
[----:B------:R-:W-:-:S02]  /*9680*/  IADD3 R196, R184, 0x51, RZ ;  /* 0x00000051b8c47810 */ /* 0x000fc40007ffe0ff */
[----:B------:R-:W-:Y:S02]  /*9690*/  FSEL R152, R152, -INF , !P4 ;  /* 0xff80000098987808 */ /* 0x000fe40006000000 */
[----:B------:R-:W-:Y:S02]  /*96a0*/  FMNMX R189, R149, R120, !PT ;  /* 0x0000007895bd7209 */ /* 0x000fe40007800000 */
[----:B------:R-:W-:Y:S02]  /*96b0*/  FMNMX R188, R150, R195, !PT ;  /* 0x000000c396bc7209 */ /* 0x000fe40007800000 */
[----:B------:R-:W-:Y:S02]  /*96c0*/  FSEL R154, R154, -INF , !P4 ;  /* 0xff8000009a9a7808 */ /* 0x000fe40006000000 */
[----:B------:R-:W-:Y:S02]  /*96d0*/  ISETP.GE.AND P4, PT, R196, UR15, PT ;  /* 0x0000000fc4007c0c */ /* 0x000fe4000bf86270 */
[----:B------:R-:W-:-:S02]  /*96e0*/  FSEL R153, R153, -INF , !P3 ;  /* 0xff80000099997808 */ /* 0x000fc40005800000 */
[----:B------:R-:W-:Y:S02]  /*96f0*/  FMNMX R120, R152, R189, !PT ;  /* 0x000000bd98787209 */ /* 0x000fe40007800000 */
[----:B------:R-:W-:Y:S02]  /*9700*/  IADD3 R196, R184, 0x58, RZ ;  /* 0x00000058b8c47810 */ /* 0x000fe40007ffe0ff */
[----:B------:R-:W-:Y:S02]  /*9710*/  FMNMX R195, R151, R188, !PT ;  /* 0x000000bc97c37209 */ /* 0x000fe40007800000 */
[----:B------:R-:W-:Y:S02]  /*9720*/  FSEL R155, R155, -INF , !P3 ;  /* 0xff8000009b9b7808 */ /* 0x000fe40005800000 */
[----:B------:R-:W-:Y:S02]  /*9730*/  FSEL R156, R156, -INF , !P6 ;  /* 0xff8000009c9c7808 */ /* 0x000fe40007000000 */
[----:B------:R-:W-:-:S02]  /*9740*/  FMNMX R189, R153, R120, !PT ;  /* 0x0000007899bd7209 */ /* 0x000fc40007800000 */
[----:B------:R-:W-:Y:S02]  /*9750*/  ISETP.GE.AND P3, PT, R196, UR15, PT ;  /* 0x0000000fc4007c0c */ /* 0x000fe4000bf66270 */
[----:B------:R-:W-:Y:S02]  /*9760*/  FMNMX R188, R154, R195, !PT ;  /* 0x000000c39abc7209 */ /* 0x000fe40007800000 */
[----:B------:R-:W-:Y:S02]  /*9770*/  IADD3 R196, R184, 0x59, RZ ;  /* 0x00000059b8c47810 */ /* 0x000fe40007ffe0ff */
[----:B------:R-:W-:Y:S02]  /*9780*/  FSEL R157, R157, -INF , !P5 ;  /* 0xff8000009d9d7808 */ /* 0x000fe40006800000 */
[----:B------:R-:W-:Y:S02]  /*9790*/  FMNMX R120, R156, R189, !PT ;  /* 0x000000bd9c787209 */ /* 0x000fe40007800000 */
[----:B------:R-:W-:-:S02]  /*97a0*/  FSEL R158, R158, -INF , !P6 ;  /* 0xff8000009e9e7808 */ /* 0x000fc40007000000 */
[----:B------:R-:W-:Y:S02]  /*97b0*/  FMNMX R195, R155, R188, !PT ;  /* 0x000000bc9bc37209 */ /* 0x000fe40007800000 */
[----:B------:R-:W-:Y:S02]  /*97c0*/  ISETP.GE.AND P6, PT, R196, UR15, PT ;  /* 0x0000000fc4007c0c */ /* 0x000fe4000bfc6270 */
[----:B------:R-:W-:Y:S02]  /*97d0*/  IADD3 R196, R184, 0x60, RZ ;  /* 0x00000060b8c47810 */ /* 0x000fe40007ffe0ff */
[----:B------:R-:W-:Y:S02]  /*97e0*/  FSEL R160, R160, -INF , !P2 ;  /* 0xff800000a0a07808 */ /* 0x000fe40005000000 */
[----:B------:R-:W-:Y:S02]  /*97f0*/  FMNMX R189, R157, R120, !PT ;  /* 0x000000789dbd7209 */ /* 0x000fe40007800000 */
[----:B------:R-:W-:-:S02]  /*9800*/  FSEL R159, R159, -INF , !P5 ;  /* 0xff8000009f9f7808 */ /* 0x000fc40006800000 */
[----:B------:R-:W-:Y:S02]  /*9810*/  FMNMX R188, R158, R195, !PT ;  /* 0x000000c39ebc7209 */ /* 0x000fe40007800000 */
[----:B------:R-:W-:Y:S01]  /*9820*/  ISETP.GE.AND P5, PT, R196, UR15, PT ;  /* 0x0000000fc4007c0c */ /* 0x000fe2000bfa6270 */
[----:B------:R-:W-:Y:S01]  /*9830*/  VIADD R196, R184, 0x61 ;  /* 0x00000061b8c47836 */ /* 0x000fe20000000000 */
[----:B------:R-:W-:Y:S02]  /*9840*/  FSEL R161, R161, -INF , !P4 ;  /* 0xff800000a1a17808 */ /* 0x000fe40006000000 */
[----:B------:R-:W-:Y:S02]  /*9850*/  FMNMX R120, R160, R189, !PT ;  /* 0x000000bda0787209 */ /* 0x000fe40007800000 */
[----:B------:R-:W-:Y:S02]  /*9860*/  FSEL R162, R162, -INF , !P2 ;  /* 0xff800000a2a27808 */ /* 0x000fe40005000000 */
[----:B------:R-:W-:-:S02]  /*9870*/  FMNMX R195, R159, R188, !PT ;  /* 0x000000bc9fc37209 */ /* 0x000fc40007800000 */
[----:B------:R-:W-:Y:S02]  /*9880*/  FSEL R164, R164, -INF , !P3 ;  /* 0xff800000a4a47808 */ /* 0x000fe40005800000 */
[----:B------:R-:W-:Y:S02]  /*9890*/  FMNMX R189, R161, R120, !PT ;  /* 0x00000078a1bd7209 */ /* 0x000fe40007800000 */
[----:B------:R-:W-:Y:S02]  /*98a0*/  ISETP.GE.AND P2, PT, R196, UR15, PT ;  /* 0x0000000fc4007c0c */ /* 0x000fe4000bf46270 */
[----:B------:R-:W-:Y:S02]  /*98b0*/  FSEL R163, R163, -INF , !P4 ;  /* 0xff800000a3a37808 */ /* 0x000fe40006000000 */
[----:B------:R-:W-:Y:S02]  /*98c0*/  FMNMX R188, R162, R195, !PT ;  /* 0x000000c3a2bc7209 */ /* 0x000fe40007800000 */
[----:B------:R-:W-:-:S02]  /*98d0*/  IADD3 R196, R184, 0x68, RZ ;  /* 0x00000068b8c47810 */ /* 0x000fc40007ffe0ff */
[----:B------:R-:W-:Y:S02]  /*98e0*/  FSEL R165, R165, -INF , !P6 ;  /* 0xff800000a5a57808 */ /* 0x000fe40007000000 */
[----:B------:R-:W-:Y:S02]  /*98f0*/  FMNMX R120, R164, R189, !PT ;  /* 0x000000bda4787209 */ /* 0x000fe40007800000 */
[----:B------:R-:W-:Y:S02]  /*9900*/  FSEL R166, R166, -INF , !P3 ;  /* 0xff800000a6a67808 */ /* 0x000fe40005800000 */
[----:B------:R-:W-:Y:S02]  /*9910*/  FMNMX R195, R163, R188, !PT ;  /* 0x000000bca3c37209 */ /* 0x000fe40007800000 */
[----:B------:R-:W-:Y:S02]  /*9920*/  ISETP.GE.AND P4, PT, R196, UR15, PT ;  /* 0x0000000fc4007c0c */ /* 0x000fe4000bf86270 */
        /* <DEDUP_REMOVED lines=12> */
[----:B------:R-:W-:-:S02]  /*99f0*/  FSEL R172, R172, -INF , !P4 ;  /* 0xff800000acac7808 */ /* 0x000fc40006000000 */
[----:B------:R-:W-:Y:S02]  /*9a00*/  FMNMX R189, R169, R120, !PT ;  /* 0x00000078a9bd7209 */ /* 0x000fe40007800000 */
[----:B------:R-:W-:Y:S02]  /*9a10*/  IADD3 R196, R184, 0x71, RZ ;  /* 0x00000071b8c47810 */ /* 0x000fe40007ffe0ff */
[----:B------:R-:W-:Y:S02]  /*9a20*/  FSEL R171, R171, -INF , !P2 ;  /* 0xff800000abab7808 */ /* 0x000fe40005000000 */
[----:B------:R-:W-:Y:S02]  /*9a30*/  FMNMX R188, R170, R195, !PT ;  /* 0x000000c3aabc7209 */ /* 0x000fe40007800000 */
[----:B------:R-:W-:Y:S02]  /*9a40*/  FSEL R173, R173, -INF , !P3 ;  /* 0xff800000adad7808 */ /* 0x000fe40005800000 */
[----:B------:R-:W-:-:S02]  /*9a50*/  FMNMX R120, R172, R189, !PT ;  /* 0x000000bdac787209 */ /* 0x000fc40007800000 */
[----:B------:R-:W-:Y:S02]  /*9a60*/  ISETP.GE.AND P5, PT, R196, UR15, PT ;  /* 0x0000000fc4007c0c */ /* 0x000fe4000bfa6270 */
[----:B------:R-:W-:Y:S02]  /*9a70*/  FSEL R174, R174, -INF , !P4 ;  /* 0xff800000aeae7808 */ /* 0x000fe40006000000 */
[----:B------:R-:W-:Y:S02]  /*9a80*/  FMNMX R195, R171, R188, !PT ;  /* 0x000000bcabc37209 */ /* 0x000fe40007800000 */
[----:B------:R-:W-:Y:S02]  /*9a90*/  IADD3 R196, R184, 0x78, RZ ;  /* 0x00000078b8c47810 */ /* 0x000fe40007ffe0ff */
[----:B------:R-:W-:Y:S02]  /*9aa0*/  FSEL R176, R176, -INF , !P6 ;  /* 0xff800000b0b07808 */ /* 0x000fe40007000000 */
[----:B------:R-:W-:-:S02]  /*9ab0*/  FMNMX R189, R173, R120, !PT ;  /* 0x00000078adbd7209 */ /* 0x000fc40007800000 */
[----:B------:R-:W-:Y:S02]  /*9ac0*/  FSEL R175, R175, -INF , !P3 ;  /* 0xff800000afaf7808 */ /* 0x000fe40005800000 */
[----:B------:R-:W-:Y:S02]  /*9ad0*/  FMNMX R188, R174, R195, !PT ;  /* 0x000000c3aebc7209 */ /* 0x000fe40007800000 */
[----:B------:R-:W-:Y:S01]  /*9ae0*/  ISETP.GE.AND P2, PT, R196, UR15, PT ;  /* 0x0000000fc4007c0c */ /* 0x000fe2000bf46270 */
[----:B------:R-:W-:Y:S01]  /*9af0*/  VIADD R196, R184, 0x79 ;  /* 0x00000079b8c47836 */ /* 0x000fe20000000000 */
[----:B------:R-:W-:Y:S02]  /*9b00*/  FSEL R177, R177, -INF , !P5 ;  /* 0xff800000b1b17808 */ /* 0x000fe40006800000 */
[----:B------:R-:W-:Y:S02]  /*9b10*/  FMNMX R120, R176, R189, !PT ;  /* 0x000000bdb0787209 */ /* 0x000fe40007800000 */
[----:B------:R-:W-:-:S02]  /*9b20*/  FSEL R178, R178, -INF , !P6 ;  /* 0xff800000b2b27808 */ /* 0x000fc40007000000 */
[----:B------:R-:W-:Y:S02]  /*9b30*/  FMNMX R195, R175, R188, !PT ;  /* 0x000000bcafc37209 */ /* 0x000fe40007800000 */
[----:B------:R-:W-:Y:S02]  /*9b40*/  ISETP.GE.AND P4, PT, R196, UR15, PT ;  /* 0x0000000fc4007c0c */ /* 0x000fe4000bf86270 */
[----:B------:R-:W-:Y:S02]  /*9b50*/  FSEL R180, R180, -INF , !P2 ;  /* 0xff800000b4b47808 */ /* 0x000fe40005000000 */
[----:B------:R-:W-:Y:S02]  /*9b60*/  FMNMX R189, R177, R120, !PT ;  /* 0x00000078b1bd7209 */ /* 0x000fe40007800000 */
[----:B------:R-:W-:Y:S02]  /*9b70*/  FSEL R179, R179, -INF , !P5 ;  /* 0xff800000b3b37808 */ /* 0x000fe40006800000 */
[----:B------:R-:W-:-:S02]  /*9b80*/  FMNMX R188, R178, R195, !PT ;  /* 0x000000c3b2bc7209 */ /* 0x000fc40007800000 */
[----:B------:R-:W-:Y:S02]  /*9b90*/  FSEL R181, R181, -INF , !P4 ;  /* 0xff800000b5b57808 */ /* 0x000fe40006000000 */
[----:B------:R-:W-:Y:S02]  /*9ba0*/  FMNMX R120, R180, R189, !PT ;  /* 0x000000bdb4787209 */ /* 0x000fe40007800000 */
[----:B------:R-:W-:Y:S02]  /*9bb0*/  FSEL R182, R182, -INF , !P2 ;  /* 0xff800000b6b67808 */ /* 0x000fe40005000000 */
[----:B------:R-:W-:Y:S02]  /*9bc0*/  FMNMX R189, R179, R188, !PT ;  /* 0x000000bcb3bd7209 */ /* 0x000fe40007800000 */
[----:B------:R-:W-:Y:S02]  /*9bd0*/  FMNMX R120, R181, R120, !PT ;  /* 0x00000078b5787209 */ /* 0x000fe40007800000 */
[----:B------:R-:W-:-:S02]  /*9be0*/  FSEL R183, R183, -INF , !P4 ;  /* 0xff800000b7b77808 */ /* 0x000fc40006000000 */
[----:B------:R-:W-:Y:S02]  /*9bf0*/  FMNMX R188, R182, R189, !PT ;  /* 0x000000bdb6bc7209 */ /* 0x000fe40007800000 */
[----:B------:R-:W1:Y:S01]  /*9c00*/  SHFL.BFLY PT, R189, R120, 0x1, 0x1f ;  /* 0x0c201f0078bd7f89 */ /* 0x000e6200000e0000 */
[----:B------:R-:W-:Y:S02]  /*9c10*/  LEA R198, R6, R17, 0x3 ;  /* 0x0000001106c67211 */ /* 0x000fe400078e18ff */
[----:B------:R-:W-:Y:S02]  /*9c20*/  FMNMX R195, R183, R188, !PT ;  /* 0x000000bcb7c37209 */ /* 0x000fe40007800000 */
[----:B------:R-:W-:Y:S02]  /*9c30*/  PRMT R198, RZ, 0x654, R198 ;  /* 0x00000654ffc67816 */ /* 0x000fe400000000c6 */
[----:B------:R-:W-:Y:S01]  /*9c40*/  LEA R201, R185, R2, 0x3 ;  /* 0x00000002b9c97211 */ /* 0x000fe200078e18ff */
[----:B------:R-:W2:Y:S01]  /*9c50*/  SHFL.BFLY PT, R188, R195, 0x1, 0x1f ;  /* 0x0c201f00c3bc7f89 */ /* 0x000ea200000e0000 */
[----:B------:R3:W-:Y:S01]  /*9c60*/  SYNCS.ARRIVE.TRANS64.RED.A1T0 RZ, [R198+URZ], RZ ;  /* 0x000000ffc6ff79a7 */ /* 0x0007e2000810043f */
[----:B-1----:R-:W-:-:S05]  /*9c70*/  FMNMX R196, R120, R189, !PT ;  /* 0x000000bd78c47209 */ /* 0x002fca0007800000 */
[----:B------:R-:W1:Y:S01]  /*9c80*/  SHFL.BFLY PT, R189, R196, 0x2, 0x1f ;  /* 0x0c401f00c4bd7f89 */ /* 0x000e6200000e0000 */
[----:B--2---:R-:W-:-:S05]  /*9c90*/  FMNMX R197, R195, R188, !PT ;  /* 0x000000bcc3c57209 */ /* 0x004fca0007800000 */
[----:B------:R-:W2:Y:S01]  /*9ca0*/  SHFL.BFLY PT, R188, R197, 0x2, 0x1f ;  /* 0x0c401f00c5bc7f89 */ /* 0x000ea200000e0000 */
[----:B-1----:R-:W-:Y:S02]  /*9cb0*/  FMNMX R189, R196, R189, !PT ;  /* 0x000000bdc4bd7209 */ /* 0x002fe40007800000 */
[----:B------:R-:W-:Y:S02]  /*9cc0*/  SHF.L.U32 R196, R3, 0x1f, RZ ;  /* 0x0000001f03c47819 */ /* 0x000fe400000006ff */
[----:B------:R-:W-:Y:S02]  /*9cd0*/  FSETP.NEU.AND P2, PT, R189, -INF , PT ;  /* 0xff800000bd00780b */ /* 0x000fe40003f4d000 */
[----:B------:R-:W1:Y:S01]  /*9ce0*/  SYNCS.PHASECHK.TRANS64.TRYWAIT P4, [R201+URZ+0x36000], R196 ;  /* 0x036000c4c90075a7 */ /* 0x000e62000808017f */
[----:B--2---:R-:W-:Y:S02]  /*9cf0*/  FMNMX R188, R197, R188, !PT ;  /* 0x000000bcc5bc7209 */ /* 0x004fe40007800000 */
        /* <DEDUP_REMOVED lines=11> */
[--C-:B------:R-:W-:Y:S01]  /*9db0*/  FFMA R123, R123, UR14, -R191.reuse ;  /* 0x0000000e7b7b7c23 */ /* 0x100fe200080008bf */
[----:B------:R-:W-:-:S03]  /*9dc0*/  FFMA R200, R126, UR14, -R191 ;  /* 0x0000000e7ec87c23 */ /* 0x000fc600080008bf */
[----:B------:R-:W-:Y:S01]  /*9dd0*/  FSETP.GEU.AND P2, PT, R122, -126, PT ;  /* 0xc2fc00007a00780b */ /* 0x000fe20003f4e000 */
[----:B------:R-:W-:Y:S01]  /*9de0*/  @!P5 FMUL R120, R120, 0.5 ;  /* 0x3f0000007878d820 */ /* 0x000fe20000400000 */
[----:B------:R-:W-:-:S03]  /*9df0*/  FSETP.GEU.AND P3, PT, R123, -126, PT ;  /* 0xc2fc00007b00780b */ /* 0x000fc60003f6e000 */
[----:B------:R3:W2:Y:S02]  /*9e00*/  MUFU.EX2 R192, R120 ;  /* 0x0000007800c07308 */ /* 0x0006a40000000800 */
[----:B------:R-:W-:-:S06]  /*9e10*/  @!P6 FMUL R195, R195, 0.5 ;  /* 0x3f000000c3c3e820 */ /* 0x000fcc0000400000 */
[----:B------:R-:W4:Y:S01]  /*9e20*/  MUFU.EX2 R195, R195 ;  /* 0x000000c300c37308 */ /* 0x000f220000000800 */
[----:B-1-3--:R-:W-:Y:S05]  /*9e30*/  @!P4 BRA `(.L_x_44) ;  /* 0x0000004c00fcc947 */ /* 0x00afea0003800000 */
.L_x_94:
[----:B------:R-:W-:Y:S05]  /*9e40*/  BSYNC B0 ;  /* 0x0000000000007941 */ /* 0x000fea0003800000 */
.L_x_43:
[----:B------:R-:W-:Y:S01]  /*9e50*/  FSETP.GEU.AND P4, PT, R200, -126, PT ;  /* 0xc2fc0000c800780b */ /* 0x000fe20003f8e000 */
[----:B------:R-:W-:Y:S01]  /*9e60*/  @!P3 FMUL R123, R123, 0.5 ;  /* 0x3f0000007b7bb820 */ /* 0x000fe20000400000 */
[----:B------:R-:W-:Y:S01]  /*9e70*/  @!P2 FMUL R122, R122, 0.5 ;  /* 0x3f0000007a7aa820 */ /* 0x000fe20000400000 */
[--C-:B-1----:R-:W-:Y:S01]  /*9e80*/  FFMA R196, R127, UR14, -R191.reuse ;  /* 0x0000000e7fc47c23 */ /* 0x102fe200080008bf */
[----:B------:R-:W-:Y:S01]  /*9e90*/  FMUL R202, R199, UR14 ;  /* 0x0000000ec7ca7c20 */ /* 0x000fe20008400000 */
[----:B------:R-:W1:Y:S01]  /*9ea0*/  MUFU.EX2 R126, R123 ;  /* 0x0000007b007e7308 */ /* 0x000e620000000800 */
[----:B--2---:R-:W-:Y:S01]  /*9eb0*/  @!P5 FMUL R192, R192, R192 ;  /* 0x000000c0c0c0d220 */ /* 0x004fe20000400000 */
[----:B----4-:R-:W-:Y:S01]  /*9ec0*/  @!P6 FMUL R195, R195, R195 ;  /* 0x000000c3c3c3e220 */ /* 0x010fe20000400000 */
[--C-:B------:R-:W-:Y:S01]  /*9ed0*/  FFMA R199, R193, UR14, -R202.reuse ;  /* 0x0000000ec1c77c23 */ /* 0x100fe200080008ca */
[--C-:B------:R-:W-:Y:S01]  /*9ee0*/  FFMA R197, R124, UR14, -R202.reuse ;  /* 0x0000000e7cc57c23 */ /* 0x100fe200080008ca */
[--C-:B------:R-:W-:Y:S01]  /*9ef0*/  FFMA R121, R121, UR14, -R202.reuse ;  /* 0x0000000e79797c23 */ /* 0x100fe200080008ca */
[----:B------:R-:W-:Y:S01]  /*9f00*/  FFMA R120, R125, UR14, -R202 ;  /* 0x0000000e7d787c23 */ /* 0x000fe200080008ca */
[----:B------:R-:W-:Y:S01]  /*9f10*/  FSETP.GEU.AND P5, PT, R196, -126, PT ;  /* 0xc2fc0000c400780b */ /* 0x000fe20003fae000 */
[----:B------:R-:W-:Y:S01]  /*9f20*/  @!P4 FMUL R200, R200, 0.5 ;  /* 0x3f000000c8c8c820 */ /* 0x000fe20000400000 */
[----:B------:R-:W2:Y:S01]  /*9f30*/  MUFU.EX2 R198, R122 ;  /* 0x0000007a00c67308 */ /* 0x000ea20000000800 */
[----:B------:R-:W-:Y:S01]  /*9f40*/  FSETP.GEU.AND P6, PT, R199, -126, PT ;  /* 0xc2fc0000c700780b */ /* 0x000fe20003fce000 */
[----:B------:R-:W-:Y:S05]  /*9f50*/  WARPSYNC.ALL ;  /* 0x0000000000007948 */ /* 0x000fea0003800000 */
[----:B------:R-:W-:Y:S01]  /*9f60*/  MOV R124, UR23 ;  /* 0x00000017007c7c02 */ /* 0x000fe20008000f00 */
[----:B------:R-:W3:Y:S01]  /*9f70*/  MUFU.EX2 R127, R200 ;  /* 0x000000c8007f7308 */ /* 0x000ee20000000800 */
[----:B-1----:R-:W-:Y:S01]  /*9f80*/  @!P3 FMUL R126, R126, R126 ;  /* 0x0000007e7e7eb220 */ /* 0x002fe20000400000 */
[----:B------:R-:W-:Y:S01]  /*9f90*/  FSETP.GEU.AND P3, PT, R197, -126, PT ;  /* 0xc2fc0000c500780b */ /* 0x000fe20003f6e000 */
[----:B------:R-:W-:Y:S01]  /*9fa0*/  @!P5 FMUL R196, R196, 0.5 ;  /* 0x3f000000c4c4d820 */ /* 0x000fe20000400000 */
[----:B------:R-:W-:Y:S01]  /*9fb0*/  IMAD R124, R185, 0xc00, R124 ;  /* 0x00000c00b97c7824 */ /* 0x000fe200078e027c */
[----:B------:R-:W-:Y:S01]  /*9fc0*/  MOV R125, 0x40000040 ;  /* 0x40000040007d7802 */ /* 0x000fe20000000f00 */
[----:B------:R-:W-:Y:S01]  /*9fd0*/  @!P6 FMUL R199, R199, 0.5 ;  /* 0x3f000000c7c7e820 */ /* 0x000fe20000400000 */
[-C--:B------:R-:W-:Y:S01]  /*9fe0*/  FMUL R24, R24, R192.reuse ;  /* 0x000000c018187220 */ /* 0x080fe20000400000 */
[----:B------:R-:W-:Y:S01]  /*9ff0*/  FMUL R25, R25, R192 ;  /* 0x000000c019197220 */ /* 0x000fe20000400000 */
[----:B--2---:R-:W-:Y:S01]  /*a000*/  @!P2 FMUL R198, R198, R198 ;  /* 0x000000c6c6c6a220 */ /* 0x004fe20000400000 */
[----:B------:R-:W-:Y:S01]  /*a010*/  FSETP.GEU.AND P2, PT, R121, -126, PT ;  /* 0xc2fc00007900780b */ /* 0x000fe20003f4e000 */
[----:B------:R-:W1:Y:S01]  /*a020*/  MUFU.EX2 R196, R196 ;  /* 0x000000c400c47308 */ /* 0x000e620000000800 */
[----:B------:R-:W-:Y:S01]  /*a030*/  R2UR UR6, R124 ;  /* 0x000000007c0672ca */ /* 0x000fe200000e0000 */
[-C--:B------:R-:W-:Y:S01]  /*a040*/  FMUL R28, R28, R192.reuse ;  /* 0x000000c01c1c7220 */ /* 0x080fe20000400000 */
[----:B------:R-:W-:Y:S01]  /*a050*/  R2UR UR7, R125 ;  /* 0x000000007d0772ca */ /* 0x000fe200000e0000 */
[----:B------:R-:W-:Y:S01]  /*a060*/  @!P3 FMUL R197, R197, 0.5 ;  /* 0x3f000000c5c5b820 */ /* 0x000fe20000400000 */
[-C--:B------:R-:W-:Y:S01]  /*a070*/  FMUL R29, R29, R192.reuse ;  /* 0x000000c01d1d7220 */ /* 0x080fe20000400000 */
[----:B---3--:R-:W-:Y:S01]  /*a080*/  @!P4 FMUL R127, R127, R127 ;  /* 0x0000007f7f7fc220 */ /* 0x008fe20000400000 */
[----:B------:R-:W-:Y:S01]  /*a090*/  FSETP.GEU.AND P4, PT, R120, -126, PT ;  /* 0xc2fc00007800780b */ /* 0x000fe20003f8e000 */
[----:B------:R-:W2:Y:S01]  /*a0a0*/  MUFU.EX2 R199, R199 ;  /* 0x000000c700c77308 */ /* 0x000ea20000000800 */
[-C--:B------:R-:W-:Y:S01]  /*a0b0*/  FMUL R32, R32, R192.reuse ;  /* 0x000000c020207220 */ /* 0x080fe20000400000 */
[-C--:B------:R-:W-:Y:S01]  /*a0c0*/  FMUL R33, R33, R192.reuse ;  /* 0x000000c021217220 */ /* 0x080fe20000400000 */
[-C--:B------:R-:W-:Y:S01]  /*a0d0*/  FMUL R36, R36, R192.reuse ;  /* 0x000000c024247220 */ /* 0x080fe20000400000 */
[----:B------:R-:W-:Y:S01]  /*a0e0*/  @!P2 FMUL R121, R121, 0.5 ;  /* 0x3f0000007979a820 */ /* 0x000fe20000400000 */
[-C--:B------:R-:W-:Y:S01]  /*a0f0*/  FMUL R37, R37, R192.reuse ;  /* 0x000000c025257220 */ /* 0x080fe20000400000 */
[-C--:B------:R-:W-:Y:S01]  /*a100*/  FMUL R40, R40, R192.reuse ;  /* 0x000000c028287220 */ /* 0x080fe20000400000 */
[----:B------:R-:W-:Y:S01]  /*a110*/  FMUL R41, R41, R192 ;  /* 0x000000c029297220 */ /* 0x000fe20000400000 */
[----:B------:R-:W3:Y:S01]  /*a120*/  MUFU.EX2 R193, R121 ;  /* 0x0000007900c17308 */ /* 0x000ee20000000800 */
[----:B-1----:R-:W-:Y:S01]  /*a130*/  @!P5 FMUL R196, R196, R196 ;  /* 0x000000c4c4c4d220 */ /* 0x002fe20000400000 */
[-C--:B------:R-:W-:Y:S01]  /*a140*/  FMUL R44, R44, R192.reuse ;  /* 0x000000c02c2c7220 */ /* 0x080fe20000400000 */
[-C--:B------:R-:W-:Y:S01]  /*a150*/  FMUL R45, R45, R192.reuse ;  /* 0x000000c02d2d7220 */ /* 0x080fe20000400000 */
[----:B------:R-:W-:Y:S01]  /*a160*/  @!P4 FMUL R120, R120, 0.5 ;  /* 0x3f0000007878c820 */ /* 0x000fe20000400000 */
[-C--:B------:R-:W-:Y:S01]  /*a170*/  FMUL R48, R48, R192.reuse ;  /* 0x000000c030307220 */ /* 0x080fe20000400000 */
[-C--:B------:R-:W-:Y:S01]  /*a180*/  FMUL R49, R49, R192.reuse ;  /* 0x000000c031317220 */ /* 0x080fe20000400000 */
[-C--:B------:R-:W-:Y:S01]  /*a190*/  FMUL R52, R52, R192.reuse ;  /* 0x000000c034347220 */ /* 0x080fe20000400000 */
[----:B------:R-:W1:Y:S01]  /*a1a0*/  MUFU.EX2 R197, R197 ;  /* 0x000000c500c57308 */ /* 0x000e620000000800 */
[----:B--2---:R-:W-:Y:S01]  /*a1b0*/  @!P6 FMUL R199, R199, R199 ;  /* 0x000000c7c7c7e220 */ /* 0x004fe20000400000 */
[-C--:B------:R-:W-:Y:S01]  /*a1c0*/  FMUL R53, R53, R192.reuse ;  /* 0x000000c035357220 */ /* 0x080fe20000400000 */
[-C--:B------:R-:W-:Y:S01]  /*a1d0*/  FMUL R56, R56, R192.reuse ;  /* 0x000000c038387220 */ /* 0x080fe20000400000 */
[-C--:B------:R-:W-:Y:S01]  /*a1e0*/  FMUL R57, R57, R192.reuse ;  /* 0x000000c039397220 */ /* 0x080fe20000400000 */
[-C--:B------:R-:W-:Y:S01]  /*a1f0*/  FMUL R60, R60, R192.reuse ;  /* 0x000000c03c3c7220 */ /* 0x080fe20000400000 */
[-C--:B------:R-:W-:Y:S01]  /*a200*/  FMUL R61, R61, R192.reuse ;  /* 0x000000c03d3d7220 */ /* 0x080fe20000400000 */
[-C--:B------:R-:W-:Y:S01]  /*a210*/  FMUL R64, R64, R192.reuse ;  /* 0x000000c040407220 */ /* 0x080fe20000400000 */
[----:B------:R-:W2:Y:S01]  /*a220*/  MUFU.EX2 R200, R120 ;  /* 0x0000007800c87308 */ /* 0x000ea20000000800 */
        /* <DEDUP_REMOVED lines=79> */
[--C-:B------:R-:W-:Y:S01]  /*a720*/  FFMA R125, R128, UR14, -R202.reuse ;  /* 0x0000000e807d7c23 */ /* 0x100fe200080008ca */
[----:B------:R-:W-:Y:S01]  /*a730*/  F2FP.BF16.F32.PACK_AB R123, R196, R127 ;  /* 0x0000007fc47b723e */ /* 0x000fe200000010ff */
[--C-:B------:R-:W-:Y:S01]  /*a740*/  FFMA R128, R129, UR14, -R202.reuse ;  /* 0x0000000e81807c23 */ /* 0x100fe200080008ca */
[----:B------:R-:W-:Y:S01]  /*a750*/  F2FP.BF16.F32.PACK_AB R120, R193, R199 ;  /* 0x000000c7c178723e */ /* 0x000fe200000010ff */
[--C-:B------:R-:W-:Y:S01]  /*a760*/  FFMA R129, R130, UR14, -R191.reuse ;  /* 0x0000000e82817c23 */ /* 0x100fe200080008bf */
[----:B------:R-:W-:Y:S01]  /*a770*/  F2FP.BF16.F32.PACK_AB R122, R200, R197 ;  /* 0x000000c5c87a723e */ /* 0x000fe200000010ff */
[--C-:B------:R-:W-:Y:S01]  /*a780*/  FFMA R130, R131, UR14, -R191.reuse ;  /* 0x0000000e83827c23 */ /* 0x100fe200080008bf */
[----:B------:R-:W-:Y:S01]  /*a790*/  FSETP.GEU.AND P3, PT, R125, -126, PT ;  /* 0xc2fc00007d00780b */ /* 0x000fe20003f6e000 */
[--C-:B------:R-:W-:Y:S01]  /*a7a0*/  FFMA R131, R132, UR14, -R202.reuse ;  /* 0x0000000e84837c23 */ /* 0x100fe200080008ca */
[----:B------:R-:W-:Y:S01]  /*a7b0*/  WARPGROUP.ARRIVE ;  /* 0x00000000000079c5 */ /* 0x000fe20000000000 */
[----:B------:R-:W-:Y:S01]  /*a7c0*/  FSETP.GEU.AND P6, PT, R128, -126, PT ;  /* 0xc2fc00008000780b */ /* 0x000fe20003fce000 */
[--C-:B------:R-:W-:Y:S01]  /*a7d0*/  FFMA R135, R135, UR14, -R191.reuse ;  /* 0x0000000e87877c23 */ /* 0x100fe200080008bf */
[----:B------:R-:W-:Y:S01]  /*a7e0*/  FSETP.GEU.AND P5, PT, R129, -126, PT ;  /* 0xc2fc00008100780b */ /* 0x000fe20003fae000 */
[--C-:B------:R-:W-:Y:S01]  /*a7f0*/  FFMA R143, R143, UR14, -R191.reuse ;  /* 0x0000000e8f8f7c23 */ /* 0x100fe200080008bf */
[----:B------:R-:W-:Y:S01]  /*a800*/  FSETP.GEU.AND P2, PT, R130, -126, PT ;  /* 0xc2fc00008200780b */ /* 0x000fe20003f4e000 */
[----:B------:R-:W-:Y:S01]  /*a810*/  HGMMA.64x192x16.F32.BF16 R24, R120, gdesc[UR4].tnspB, R24, gsb0 ;  /* 0x42e0000478187df0 */ /* 0x000fe20008001818 */
[----:B------:R-:W-:Y:S01]  /*a820*/  FSETP.GEU.AND P4, PT, R131, -126, PT ;  /* 0xc2fc00008300780b */ /* 0x000fe20003f8e000 */
[--C-:B------:R-:W-:Y:S01]  /*a830*/  FFMA R151, R151, UR14, -R191.reuse ;  /* 0x0000000e97977c23 */ /* 0x100fe200080008bf */
[--C-:B------:R-:W-:Y:S01]  /*a840*/  FFMA R201, R158, UR14, -R191.reuse ;  /* 0x0000000e9ec97c23 */ /* 0x100fe200080008bf */
[--C-:B------:R-:W-:Y:S01]  /*a850*/  FFMA R159, R159, UR14, -R191.reuse ;  /* 0x0000000e9f9f7c23 */ /* 0x100fe200080008bf */
[----:B------:R-:W-:Y:S01]  /*a860*/  @!P3 FMUL R125, R125, 0.5 ;  /* 0x3f0000007d7db820 */ /* 0x000fe20000400000 */
[--C-:B------:R-:W-:Y:S01]  /*a870*/  FFMA R167, R167, UR14, -R191.reuse ;  /* 0x0000000ea7a77c23 */ /* 0x100fe200080008bf */
[----:B------:R-:W-:Y:S01]  /*a880*/  FFMA R172, R172, UR14, -R202 ;  /* 0x0000000eacac7c23 */ /* 0x000fe200080008ca */
[----:B------:R-:W-:Y:S01]  /*a890*/  @!P6 FMUL R128, R128, 0.5 ;  /* 0x3f0000008080e820 */ /* 0x000fe20000400000 */
[--C-:B------:R-:W-:Y:S01]  /*a8a0*/  FFMA R175, R175, UR14, -R191.reuse ;  /* 0x0000000eafaf7c23 */ /* 0x100fe200080008bf */
[----:B------:R-:W-:Y:S01]  /*a8b0*/  @!P5 FMUL R129, R129, 0.5 ;  /* 0x3f0000008181d820 */ /* 0x000fe20000400000 */
[----:B------:R-:W1:Y:S01]  /*a8c0*/  MUFU.EX2 R125, R125 ;  /* 0x0000007d007d7308 */ /* 0x000e620000000800 */
[----:B------:R-:W-:Y:S01]  /*a8d0*/  @!P2 FMUL R130, R130, 0.5 ;  /* 0x3f0000008282a820 */ /* 0x000fe20000400000 */
[----:B------:R-:W-:Y:S01]  /*a8e0*/  FFMA R183, R183, UR14, -R191 ;  /* 0x0000000eb7b77c23 */ /* 0x000fe200080008bf */
[----:B------:R-:W-:Y:S01]  /*a8f0*/  @!P4 FMUL R131, R131, 0.5 ;  /* 0x3f0000008383c820 */ /* 0x000fe20000400000 */
[----:B------:R-:W-:Y:S01]  /*a900*/  FFMA R195, R195, R22, R198 ;  /* 0x00000016c3c37223 */ /* 0x000fe200000000c6 */
[----:B------:R-:W-:Y:S01]  /*a910*/  FFMA R192, R192, R23, R199 ;  /* 0x00000017c0c07223 */ /* 0x000fe200000000c7 */
[----:B------:R-:W-:-:S02]  /*a920*/  IADD3 R6, R6, 0x1, RZ ;  /* 0x0000000106067810 */ /* 0x000fc40007ffe0ff */
[----:B------:R-:W2:Y:S01]  /*a930*/  MUFU.EX2 R128, R128 ;  /* 0x0000008000807308 */ /* 0x000ea20000000800 */
[----:B------:R-:W-:Y:S01]  /*a940*/  FADD R192, R192, R193 ;  /* 0x000000c1c0c07221 */ /* 0x000fe20000000000 */
[----:B------:R-:W-:-:S03]  /*a950*/  FADD R126, R195, R126 ;  /* 0x0000007ec37e7221 */ /* 0x000fc60000000000 */
[----:B------:R-:W-:Y:S01]  /*a960*/  FADD R197, R192, R197 ;  /* 0x000000c5c0c57221 */ /* 0x000fe20000000000 */
[----:B------:R-:W-:Y:S02]  /*a970*/  FADD R127, R126, R127 ;  /* 0x0000007f7e7f7221 */ /* 0x000fe40000000000 */
[----:B------:R-:W3:Y:S01]  /*a980*/  MUFU.EX2 R129, R129 ;  /* 0x0000008100817308 */ /* 0x000ee20000000800 */
[----:B-1----:R-:W-:Y:S01]  /*a990*/  @!P3 FMUL R125, R125, R125 ;  /* 0x0000007d7d7db220 */ /* 0x002fe20000400000 */
[----:B------:R-:W-:Y:S01]  /*a9a0*/  FADD R200, R197, R200 ;  /* 0x000000c8c5c87221 */ /* 0x000fe20000000000 */
[----:B------:R-:W-:-:S05]  /*a9b0*/  FADD R196, R127, R196 ;  /* 0x000000c47fc47221 */ /* 0x000fca0000000000 */
[----:B------:R-:W1:Y:S01]  /*a9c0*/  MUFU.EX2 R130, R130 ;  /* 0x0000008200827308 */ /* 0x000e620000000800 */
[----:B--2---:R-:W-:-:S07]  /*a9d0*/  @!P6 FMUL R128, R128, R128 ;  /* 0x000000808080e220 */ /* 0x004fce0000400000 */
[----:B------:R-:W2:Y:S01]  /*a9e0*/  MUFU.EX2 R131, R131 ;  /* 0x0000008300837308 */ /* 0x000ea20000000800 */
[----:B---3--:R-:W-:Y:S01]  /*a9f0*/  @!P5 FMUL R129, R129, R129 ;  /* 0x000000818181d220 */ /* 0x008fe20000400000 */
[----:B------:R-:W-:Y:S01]  /*aa00*/  FSETP.GEU.AND P5, PT, R135, -126, PT ;  /* 0xc2fc00008700780b */ /* 0x000fe20003fae000 */
[----:B-1----:R-:W-:-:S12]  /*aa10*/  @!P2 FMUL R130, R130, R130 ;  /* 0x000000828282a220 */ /* 0x002fd80000400000 */
[----:B------:R-:W-:Y:S01]  /*aa20*/  @!P5 FMUL R135, R135, 0.5 ;  /* 0x3f0000008787d820 */ /* 0x000fe20000400000 */
[----:B--2---:R-:W-:Y:S01]  /*aa30*/  @!P4 FMUL R131, R131, R131 ;  /* 0x000000838383c220 */ /* 0x004fe20000400000 */
[----:B------:R-:W-:Y:S02]  /*aa40*/  WARPGROUP.DEPBAR.LE gsb0, 0x0 ;  /* 0x00008000000079c5 */ /* 0x000fe40000010000 */
[----:B------:R-:W-:Y:S01]  /*aa50*/  FFMA R122, R133, UR14, -R202 ;  /* 0x0000000e857a7c23 */ /* 0x000fe200080008ca */
[----:B------:R-:W-:Y:S01]  /*aa60*/  FFMA R123, R134, UR14, -R191 ;  /* 0x0000000e867b7c23 */ /* 0x000fe200080008bf */
[----:B------:R1:W2:Y:S01]  /*aa70*/  MUFU.EX2 R133, R135 ;  /* 0x0000008700857308 */ /* 0x0002a20000000800 */
[----:B------:R-:W-:Y:S01]  /*aa80*/  IMAD.MOV.U32 R121, RZ, RZ, 0x40000040 ;  /* 0x40000040ff797424 */ /* 0x000fe200078e00ff */
[----:B------:R-:W-:Y:S02]  /*aa90*/  IADD3 R120, R124, 0x80, RZ ;  /* 0x000000807c787810 */ /* 0x000fe40007ffe0ff */
[----:B------:R-:W-:-:S02]  /*aaa0*/  FSETP.GEU.AND P3, PT, R122, -126, PT ;  /* 0xc2fc00007a00780b */ /* 0x000fc40003f6e000 */
[----:B------:R-:W-:Y:S02]  /*aab0*/  FSETP.GEU.AND P6, PT, R123, -126, PT ;  /* 0xc2fc00007b00780b */ /* 0x000fe40003fce000 */
[----:B------:R-:W-:Y:S01]  /*aac0*/  R2UR UR6, R120 ;  /* 0x00000000780672ca */ /* 0x000fe200000e0000 */
[--C-:B-1----:R-:W-:Y:S01]  /*aad0*/  FFMA R135, R136, UR14, -R202.reuse ;  /* 0x0000000e88877c23 */ /* 0x102fe200080008ca */
[----:B------:R-:W-:Y:S01]  /*aae0*/  R2UR UR7, R121 ;  /* 0x00000000790772ca */ /* 0x000fe200000e0000 */
[--C-:B------:R-:W-:Y:S01]  /*aaf0*/  FFMA R136, R137, UR14, -R202.reuse ;  /* 0x0000000e89887c23 */ /* 0x100fe200080008ca */
[----:B------:R-:W-:Y:S01]  /*ab00*/  F2FP.BF16.F32.PACK_AB R120, R128, R125 ;  /* 0x0000007d8078723e */ /* 0x000fe200000010ff */
[--C-:B------:R-:W-:Y:S01]  /*ab10*/  FFMA R137, R138, UR14, -R191.reuse ;  /* 0x0000000e8a897c23 */ /* 0x100fe200080008bf */
[----:B------:R-:W-:Y:S01]  /*ab20*/  F2FP.BF16.F32.PACK_AB R121, R130, R129 ;  /* 0x000000818279723e */ /* 0x000fe200000010ff */
[----:B------:R-:W-:Y:S01]  /*ab30*/  FFMA R138, R139, UR14, -R191 ;  /* 0x0000000e8b8a7c23 */ /* 0x000fe200080008bf */
[----:B------:R-:W-:Y:S01]  /*ab40*/  FFMA R139, R140, UR14, -R202 ;  /* 0x0000000e8c8b7c23 */ /* 0x000fe200080008ca */
[----:B------:R-:W-:Y:S01]  /*ab50*/  @!P3 FMUL R122, R122, 0.5 ;  /* 0x3f0000007a7ab820 */ /* 0x000fe20000400000 */
[----:B--2---:R-:W-:Y:S01]  /*ab60*/  @!P5 FMUL R133, R133, R133 ;  /* 0x000000858585d220 */ /* 0x004fe20000400000 */
[----:B------:R-:W-:Y:S01]  /*ab70*/  @!P6 FMUL R123, R123, 0.5 ;  /* 0x3f0000007b7be820 */ /* 0x000fe20000400000 */
[----:B------:R-:W-:Y:S01]  /*ab80*/  FSETP.GEU.AND P5, PT, R137, -126, PT ;  /* 0xc2fc00008900780b */ /* 0x000fe20003fae000 */
[----:B------:R-:W1:Y:S01]  /*ab90*/  MUFU.EX2 R134, R122 ;  /* 0x0000007a00867308 */ /* 0x000e620000000800 */
[----:B------:R-:W-:Y:S01]  /*aba0*/  FSETP.GEU.AND P2, PT, R138, -126, PT ;  /* 0xc2fc00008a00780b */ /* 0x000fe20003f4e000 */
[----:B------:R-:W-:Y:S01]  /*abb0*/  FADD R125, R200, R125 ;  /* 0x0000007dc87d7221 */ /* 0x000fe20000000000 */
[----:B------:R-:W-:Y:S01]  /*abc0*/  FSETP.GEU.AND P4, PT, R139, -126, PT ;  /* 0xc2fc00008b00780b */ /* 0x000fe20003f8e000 */
[----:B------:R-:W-:-:S02]  /*abd0*/  FADD R129, R196, R129 ;  /* 0x00000081c4817221 */ /* 0x000fc40000000000 */
[----:B------:R-:W-:Y:S02]  /*abe0*/  FADD R128, R125, R128 ;  /* 0x000000807d807221 */ /* 0x000fe40000000000 */
[----:B------:R-:W2:Y:S01]  /*abf0*/  MUFU.EX2 R132, R123 ;  /* 0x0000007b00847308 */ /* 0x000ea20000000800 */
[----:B------:R-:W-:-:S03]  /*ac00*/  FADD R129, R129, R130 ;  /* 0x0000008281817221 */ /* 0x000fc60000000000 */
[----:B------:R-:W-:Y:S02]  /*ac10*/  @!P5 FMUL R137, R137, 0.5 ;  /* 0x3f0000008989d820 */ /* 0x000fe40000400000 */
[----:B------:R-:W-:Y:S02]  /*ac20*/  @!P2 FMUL R138, R138, 0.5 ;  /* 0x3f0000008a8aa820 */ /* 0x000fe40000400000 */
[----:B------:R-:W-:Y:S01]  /*ac30*/  @!P4 FMUL R139, R139, 0.5 ;  /* 0x3f0000008b8bc820 */ /* 0x000fe20000400000 */
[----:B-1----:R-:W-:Y:S01]  /*ac40*/  @!P3 FMUL R134, R134, R134 ;  /* 0x000000868686b220 */ /* 0x002fe20000400000 */
[----:B------:R-:W-:Y:S01]  /*ac50*/  FSETP.GEU.AND P3, PT, R135, -126, PT ;  /* 0xc2fc00008700780b */ /* 0x000fe20003f6e000 */
[----:B------:R-:W1:Y:S03]  /*ac60*/  MUFU.EX2 R137, R137 ;  /* 0x0000008900897308 */ /* 0x000e660000000800 */
[----:B------:R-:W-:Y:S01]  /*ac70*/  F2FP.BF16.F32.PACK_AB R122, R134, R131 ;  /* 0x00000083867a723e */ /* 0x000fe200000010ff */
[----:B------:R-:W-:Y:S01]  /*ac80*/  FADD R131, R128, R131 ;  /* 0x0000008380837221 */ /* 0x000fe20000000000 */
[----:B--2---:R-:W-:Y:S01]  /*ac90*/  @!P6 FMUL R132, R132, R132 ;  /* 0x000000848484e220 */ /* 0x004fe20000400000 */
[----:B------:R-:W-:-:S02]  /*aca0*/  FSETP.GEU.AND P6, PT, R136, -126, PT ;  /* 0xc2fc00008800780b */ /* 0x000fc40003fce000 */
[----:B------:R-:W2:Y:S01]  /*acb0*/  MUFU.EX2 R138, R138 ;  /* 0x0000008a008a7308 */ /* 0x000ea20000000800 */
[----:B------:R-:W-:Y:S01]  /*acc0*/  FADD R134, R131, R134 ;  /* 0x0000008683867221 */ /* 0x000fe20000000000 */
[----:B------:R-:W-:Y:S02]  /*acd0*/  F2FP.BF16.F32.PACK_AB R123, R133, R132 ;  /* 0x00000084857b723e */ /* 0x000fe400000010ff */
[----:B------:R-:W-:Y:S01]  /*ace0*/  @!P3 FMUL R135, R135, 0.5 ;  /* 0x3f0000008787b820 */ /* 0x000fe20000400000 */
[----:B------:R-:W-:Y:S01]  /*acf0*/  FADD R132, R129, R132 ;  /* 0x0000008481847221 */ /* 0x000fe20000000000 */
[----:B------:R-:W-:Y:S02]  /*ad00*/  WARPGROUP.ARRIVE ;  /* 0x00000000000079c5 */ /* 0x000fe40000000000 */
[----:B------:R-:W3:Y:S01]  /*ad10*/  MUFU.EX2 R139, R139 ;  /* 0x0000008b008b7308 */ /* 0x000ee20000000800 */
[----:B-1----:R-:W-:Y:S01]  /*ad20*/  @!P5 FMUL R137, R137, R137 ;  /* 0x000000898989d220 */ /* 0x002fe20000400000 */
[----:B------:R-:W-:Y:S01]  /*ad30*/  FSETP.GEU.AND P5, PT, R143, -126, PT ;  /* 0xc2fc00008f00780b */ /* 0x000fe20003fae000 */
[----:B------:R-:W-:Y:S01]  /*ad40*/  FADD R132, R132, R133 ;  /* 0x0000008584847221 */ /* 0x000fe20000000000 */
[----:B------:R-:W-:Y:S01]  /*ad50*/  @!P6 FMUL R136, R136, 0.5 ;  /* 0x3f0000008888e820 */ /* 0x000fe20000400000 */
[----:B------:R-:W-:Y:S03]  /*ad60*/  HGMMA.64x192x16.F32.BF16 R24, R120, gdesc[UR4].tnspB, R24, gsb0 ;  /* 0x42e0000478187df0 */ /* 0x000fe60008001818 */
[----:B------:R-:W1:Y:S01]  /*ad70*/  MUFU.EX2 R135, R135 ;  /* 0x0000008700877308 */ /* 0x000e620000000800 */
[----:B--2---:R-:W-:-:S06]  /*ad80*/  @!P2 FMUL R138, R138, R138 ;  /* 0x0000008a8a8aa220 */ /* 0x004fcc0000400000 */
[----:B------:R-:W-:Y:S01]  /*ad90*/  @!P5 FMUL R143, R143, 0.5 ;  /* 0x3f0000008f8fd820 */ /* 0x000fe20000400000 */
[----:B------:R-:W2:Y:S01]  /*ada0*/  MUFU.EX2 R136, R136 ;  /* 0x0000008800887308 */ /* 0x000ea20000000800 */
[----:B---3--:R-:W-:Y:S01]  /*adb0*/  @!P4 FMUL R139, R139, R139 ;  /* 0x0000008b8b8bc220 */ /* 0x008fe20000400000 */
[----:B-1----:R-:W-:Y:S01]  /*adc0*/  @!P3 FMUL R135, R135, R135 ;  /* 0x000000878787b220 */ /* 0x002fe20000400000 */
[----:B--2---:R-:W-:Y:S01]  /*add0*/  @!P6 FMUL R136, R136, R136 ;  /* 0x000000888888e220 */ /* 0x004fe20000400000 */
[----:B------:R-:W-:Y:S02]  /*ade0*/  WARPGROUP.DEPBAR.LE gsb0, 0x0 ;  /* 0x00008000000079c5 */ /* 0x000fe40000010000 */
[----:B------:R-:W-:Y:S01]  /*adf0*/  FFMA R122, R141, UR14, -R202 ;  /* 0x0000000e8d7a7c23 */ /* 0x000fe200080008ca */
[----:B------:R-:W-:Y:S01]  /*ae00*/  FFMA R123, R142, UR14, -R191 ;  /* 0x0000000e8e7b7c23 */ /* 0x000fe200080008bf */
[----:B------:R1:W2:Y:S01]  /*ae10*/  MUFU.EX2 R141, R143 ;  /* 0x0000008f008d7308 */ /* 0x0002a20000000800 */
[----:B------:R-:W-:-:S02]  /*ae20*/  IADD3 R120, R124, 0x100, RZ ;  /* 0x000001007c787810 */ /* 0x000fc40007ffe0ff */
[----:B------:R-:W-:Y:S02]  /*ae30*/  FSETP.GEU.AND P3, PT, R122, -126, PT ;  /* 0xc2fc00007a00780b */ /* 0x000fe40003f6e000 */
[----:B------:R-:W-:Y:S02]  /*ae40*/  FSETP.GEU.AND P6, PT, R123, -126, PT ;  /* 0xc2fc00007b00780b */ /* 0x000fe40003fce000 */
[----:B------:R-:W-:Y:S02]  /*ae50*/  MOV R121, 0x40000040 ;  /* 0x4000004000797802 */ /* 0x000fe40000000f00 */
[----:B------:R-:W-:Y:S01]  /*ae60*/  R2UR UR6, R120 ;  /* 0x00000000780672ca */ /* 0x000fe200000e0000 */
[--C-:B-1----:R-:W-:Y:S01]  /*ae70*/  FFMA R143, R144, UR14, -R202.reuse ;  /* 0x0000000e908f7c23 */ /* 0x102fe200080008ca */
[----:B------:R-:W-:Y:S01]  /*ae80*/  R2UR UR7, R121 ;  /* 0x00000000790772ca */ /* 0x000fe200000e0000 */
[--C-:B------:R-:W-:Y:S01]  /*ae90*/  FFMA R144, R145, UR14, -R202.reuse ;  /* 0x0000000e91907c23 */ /* 0x100fe200080008ca */
[----:B------:R-:W-:Y:S01]  /*aea0*/  F2FP.BF16.F32.PACK_AB R120, R136, R135 ;  /* 0x000000878878723e */ /* 0x000fe200000010ff */
[--C-:B------:R-:W-:Y:S01]  /*aeb0*/  FFMA R145, R146, UR14, -R191.reuse ;  /* 0x0000000e92917c23 */ /* 0x100fe200080008bf */
[----:B------:R-:W-:Y:S01]  /*aec0*/  F2FP.BF16.F32.PACK_AB R121, R138, R137 ;  /* 0x000000898a79723e */ /* 0x000fe200000010ff */
[----:B------:R-:W-:Y:S01]  /*aed0*/  @!P3 FMUL R122, R122, 0.5 ;  /* 0x3f0000007a7ab820 */ /* 0x000fe20000400000 */
[----:B--2---:R-:W-:Y:S01]  /*aee0*/  @!P5 FMUL R141, R141, R141 ;  /* 0x0000008d8d8dd220 */ /* 0x004fe20000400000 */
[----:B------:R-:W-:Y:S01]  /*aef0*/  @!P6 FMUL R123, R123, 0.5 ;  /* 0x3f0000007b7be820 */ /* 0x000fe20000400000 */
[----:B------:R-:W-:Y:S01]  /*af00*/  FSETP.GEU.AND P5, PT, R145, -126, PT ;  /* 0xc2fc00009100780b */ /* 0x000fe20003fae000 */
[----:B------:R-:W1:Y:S01]  /*af10*/  MUFU.EX2 R142, R122 ;  /* 0x0000007a008e7308 */ /* 0x000e620000000800 */
[----:B------:R-:W-:Y:S01]  /*af20*/  FFMA R146, R147, UR14, -R191 ;  /* 0x0000000e93927c23 */ /* 0x000fe200080008bf */
[----:B------:R-:W-:Y:S01]  /*af30*/  FFMA R147, R148, UR14, -R202 ;  /* 0x0000000e94937c23 */ /* 0x000fe200080008ca */
[----:B------:R-:W-:Y:S01]  /*af40*/  FADD R135, R134, R135 ;  /* 0x0000008786877221 */ /* 0x000fe20000000000 */
[----:B------:R-:W-:-:S02]  /*af50*/  FADD R137, R132, R137 ;  /* 0x0000008984897221 */ /* 0x000fc40000000000 */
[----:B------:R-:W-:Y:S01]  /*af60*/  FSETP.GEU.AND P2, PT, R146, -126, PT ;  /* 0xc2fc00009200780b */ /* 0x000fe20003f4e000 */
[----:B------:R-:W-:Y:S01]  /*af70*/  FADD R136, R135, R136 ;  /* 0x0000008887887221 */ /* 0x000fe20000000000 */
[----:B------:R-:W2:Y:S01]  /*af80*/  MUFU.EX2 R140, R123 ;  /* 0x0000007b008c7308 */ /* 0x000ea20000000800 */
[----:B------:R-:W-:Y:S01]  /*af90*/  FSETP.GEU.AND P4, PT, R147, -126, PT ;  /* 0xc2fc00009300780b */ /* 0x000fe20003f8e000 */
[----:B------:R-:W-:Y:S02]  /*afa0*/  FADD R137, R137, R138 ;  /* 0x0000008a89897221 */ /* 0x000fe40000000000 */
[----:B------:R-:W-:Y:S01]  /*afb0*/  @!P5 FMUL R145, R145, 0.5 ;  /* 0x3f0000009191d820 */ /* 0x000fe20000400000 */
[----:B-1----:R-:W-:Y:S01]  /*afc0*/  @!P3 FMUL R142, R142, R142 ;  /* 0x0000008e8e8eb220 */ /* 0x002fe20000400000 */
[----:B------:R-:W-:-:S04]  /*afd0*/  FSETP.GEU.AND P3, PT, R143, -126, PT ;  /* 0xc2fc00008f00780b */ /* 0x000fc80003f6e000 */
[----:B------:R-:W1:Y:S01]  /*afe0*/  MUFU.EX2 R145, R145 ;  /* 0x0000009100917308 */ /* 0x000e620000000800 */
[----:B------:R-:W-:Y:S01]  /*aff0*/  @!P2 FMUL R146, R146, 0.5 ;  /* 0x3f0000009292a820 */ /* 0x000fe20000400000 */
[----:B------:R-:W-:Y:S02]  /*b000*/  F2FP.BF16.F32.PACK_AB R122, R142, R139 ;  /* 0x0000008b8e7a723e */ /* 0x000fe400000010ff */
[----:B------:R-:W-:Y:S01]  /*b010*/  @!P4 FMUL R147, R147, 0.5 ;  /* 0x3f0000009393c820 */ /* 0x000fe20000400000 */
[----:B------:R-:W-:Y:S01]  /*b020*/  FADD R139, R136, R139 ;  /* 0x0000008b888b7221 */ /* 0x000fe20000000000 */
[----:B--2---:R-:W-:Y:S01]  /*b030*/  @!P6 FMUL R140, R140, R140 ;  /* 0x0000008c8c8ce220 */ /* 0x004fe20000400000 */
[----:B------:R-:W-:Y:S01]  /*b040*/  FSETP.GEU.AND P6, PT, R144, -126, PT ;  /* 0xc2fc00009000780b */ /* 0x000fe20003fce000 */
[----:B------:R-:W2:Y:S01]  /*b050*/  MUFU.EX2 R146, R146 ;  /* 0x0000009200927308 */ /* 0x000ea20000000800 */
[----:B------:R-:W-:Y:S02]  /*b060*/  FADD R142, R139, R142 ;  /* 0x0000008e8b8e7221 */ /* 0x000fe40000000000 */
[----:B------:R-:W-:Y:S01]  /*b070*/  F2FP.BF16.F32.PACK_AB R123, R141, R140 ;  /* 0x0000008c8d7b723e */ /* 0x000fe200000010ff */
[----:B------:R-:W-:Y:S01]  /*b080*/  @!P3 FMUL R143, R143, 0.5 ;  /* 0x3f0000008f8fb820 */ /* 0x000fe20000400000 */
[----:B------:R-:W-:-:S02]  /*b090*/  FADD R140, R137, R140 ;  /* 0x0000008c898c7221 */ /* 0x000fc40000000000 */
[----:B------:R-:W-:Y:S01]  /*b0a0*/  WARPGROUP.ARRIVE ;  /* 0x00000000000079c5 */ /* 0x000fe20000000000 */
        /* <DEDUP_REMOVED lines=24> */
[----:B------:R-:W-:Y:S01]  /*b230*/  FFMA R152, R153, UR14, -R202 ;  /* 0x0000000e99987c23 */ /* 0x000fe200080008ca */
        /* <DEDUP_REMOVED lines=9> */
[----:B------:R-:W-:Y:S01]  /*b2d0*/  FADD R143, R142, R143 ;  /* 0x0000008f8e8f7221 */ /* 0x000fe20000000000 */
[----:B------:R-:W-:-:S03]  /*b2e0*/  FADD R145, R140, R145 ;  /* 0x000000918c917221 */ /* 0x000fc60000000000 */
[----:B------:R-:W-:Y:S01]  /*b2f0*/  FSETP.GEU.AND P2, PT, R154, -126, PT ;  /* 0xc2fc00009a00780b */ /* 0x000fe20003f4e000 */
[----:B------:R-:W-:Y:S01]  /*b300*/  FADD R144, R143, R144 ;  /* 0x000000908f907221 */ /* 0x000fe20000000000 */
[----:B------:R-:W2:Y:S01]  /*b310*/  MUFU.EX2 R148, R123 ;  /* 0x0000007b00947308 */ /* 0x000ea20000000800 */
[----:B------:R-:W-:-:S03]  /*b320*/  FADD R145, R145, R146 ;  /* 0x0000009291917221 */ /* 0x000fc60000000000 */
[----:B------:R-:W-:Y:S01]  /*b330*/  @!P5 FMUL R153, R153, 0.5 ;  /* 0x3f0000009999d820 */ /* 0x000fe20000400000 */
[----:B-1----:R-:W-:Y:S01]  /*b340*/  @!P3 FMUL R150, R150, R150 ;  /* 0x000000969696b220 */ /* 0x002fe20000400000 */
[----:B------:R-:W-:-:S04]  /*b350*/  FSETP.GEU.AND P3, PT, R151, -126, PT ;  /* 0xc2fc00009700780b */ /* 0x000fc80003f6e000 */
[----:B------:R-:W1:Y:S01]  /*b360*/  MUFU.EX2 R153, R153 ;  /* 0x0000009900997308 */ /* 0x000e620000000800 */
[----:B------:R-:W-:Y:S01]  /*b370*/  @!P2 FMUL R154, R154, 0.5 ;  /* 0x3f0000009a9aa820 */ /* 0x000fe20000400000 */
[----:B------:R-:W-:Y:S01]  /*b380*/  F2FP.BF16.F32.PACK_AB R122, R150, R147 ;  /* 0x00000093967a723e */ /* 0x000fe200000010ff */
[----:B------:R-:W-:Y:S01]  /*b390*/  FADD R147, R144, R147 ;  /* 0x0000009390937221 */ /* 0x000fe20000000000 */
[----:B--2---:R-:W-:Y:S01]  /*b3a0*/  @!P6 FMUL R148, R148, R148 ;  /* 0x000000949494e220 */ /* 0x004fe20000400000 */
[----:B------:R-:W-:-:S03]  /*b3b0*/  FSETP.GEU.AND P6, PT, R152, -126, PT ;  /* 0xc2fc00009800780b */ /* 0x000fc60003fce000 */
[----:B------:R-:W2:Y:S01]  /*b3c0*/  MUFU.EX2 R154, R154 ;  /* 0x0000009a009a7308 */ /* 0x000ea20000000800 */
[----:B------:R-:W-:Y:S01]  /*b3d0*/  FADD R150, R147, R150 ;  /* 0x0000009693967221 */ /* 0x000fe20000000000 */
[----:B------:R-:W-:Y:S01]  /*b3e0*/  F2FP.BF16.F32.PACK_AB R123, R149, R148 ;  /* 0x00000094957b723e */ /* 0x000fe200000010ff */
[----:B------:R-:W-:Y:S01]  /*b3f0*/  @!P3 FMUL R151, R151, 0.5 ;  /* 0x3f0000009797b820 */ /* 0x000fe20000400000 */
[----:B------:R-:W-:Y:S02]  /*b400*/  FADD R148, R145, R148 ;  /* 0x0000009491947221 */ /* 0x000fe40000000000 */
[----:B------:R-:W-:Y:S01]  /*b410*/  WARPGROUP.ARRIVE ;  /* 0x00000000000079c5 */ /* 0x000fe20000000000 */
[----:B-1----:R-:W-:Y:S02]  /*b420*/  @!P5 FMUL R153, R153, R153 ;  /* 0x000000999999d220 */ /* 0x002fe40000400000 */
[----:B------:R-:W1:Y:S01]  /*b430*/  MUFU.EX2 R151, R151 ;  /* 0x0000009700977308 */ /* 0x000e620000000800 */
[----:B------:R-:W-:Y:S01]  /*b440*/  FSETP.GEU.AND P5, PT, R159, -126, PT ;  /* 0xc2fc00009f00780b */ /* 0x000fe20003fae000 */
[----:B------:R-:W-:Y:S01]  /*b450*/  @!P6 FMUL R152, R152, 0.5 ;  /* 0x3f0000009898e820 */ /* 0x000fe20000400000 */
[----:B------:R-:W-:Y:S01]  /*b460*/  HGMMA.64x192x16.F32.BF16 R24, R120, gdesc[UR4].tnspB, R24, gsb0 ;  /* 0x42e0000478187df0 */ /* 0x000fe20008001818 */
[----:B------:R-:W-:Y:S01]  /*b470*/  FADD R148, R148, R149 ;  /* 0x0000009594947221 */ /* 0x000fe20000000000 */
[----:B--2---:R-:W-:-:S03]  /*b480*/  @!P2 FMUL R154, R154, R154 ;  /* 0x0000009a9a9aa220 */ /* 0x004fc60000400000 */
[----:B------:R-:W2:Y:S06]  /*b490*/  MUFU.EX2 R152, R152 ;  /* 0x0000009800987308 */ /* 0x000eac0000000800 */
[----:B------:R-:W-:Y:S01]  /*b4a0*/  @!P5 FMUL R159, R159, 0.5 ;  /* 0x3f0000009f9fd820 */ /* 0x000fe20000400000 */
[----:B-1----:R-:W-:-:S03]  /*b4b0*/  @!P3 FMUL R151, R151, R151 ;  /* 0x000000979797b220 */ /* 0x002fc60000400000 */
[----:B------:R1:W3:Y:S01]  /*b4c0*/  MUFU.EX2 R155, R159 ;  /* 0x0000009f009b7308 */ /* 0x0002e20000000800 */
[----:B--2---:R-:W-:Y:S01]  /*b4d0*/  @!P6 FMUL R152, R152, R152 ;  /* 0x000000989898e220 */ /* 0x004fe20000400000 */
[----:B------:R-:W-:Y:S01]  /*b4e0*/  FSETP.GEU.AND P6, PT, R201, -126, PT ;  /* 0xc2fc0000c900780b */ /* 0x000fe20003fce000 */
[--C-:B-1----:R-:W-:Y:S01]  /*b4f0*/  FFMA R159, R160, UR14, -R202.reuse ;  /* 0x0000000ea09f7c23 */ /* 0x102fe200080008ca */
[--C-:B------:R-:W-:Y:S01]  /*b500*/  FFMA R160, R161, UR14, -R202.reuse ;  /* 0x0000000ea1a07c23 */ /* 0x100fe200080008ca */
[--C-:B------:R-:W-:Y:S01]  /*b510*/  FFMA R161, R162, UR14, -R191.reuse ;  /* 0x0000000ea2a17c23 */ /* 0x100fe200080008bf */
[----:B------:R-:W-:Y:S01]  /*b520*/  FFMA R162, R163, UR14, -R191 ;  /* 0x0000000ea3a27c23 */ /* 0x000fe200080008bf */
[----:B------:R-:W-:Y:S01]  /*b530*/  FFMA R163, R164, UR14, -R202 ;  /* 0x0000000ea4a37c23 */ /* 0x000fe200080008ca */
[----:B---3--:R-:W-:Y:S02]  /*b540*/  @!P5 FMUL R155, R155, R155 ;  /* 0x0000009b9b9bd220 */ /* 0x008fe40000400000 */
[----:B------:R-:W-:-:S02]  /*b550*/  FSETP.GEU.AND P5, PT, R161, -126, PT ;  /* 0xc2fc0000a100780b */ /* 0x000fc40003fae000 */
[----:B------:R-:W-:-:S03]  /*b560*/  FSETP.GEU.AND P2, PT, R162, -126, PT ;  /* 0xc2fc0000a200780b */ /* 0x000fc60003f4e000 */
[----:B------:R-:W-:-:S04]  /*b570*/  @!P6 FMUL R201, R201, 0.5 ;  /* 0x3f000000c9c9e820 */ /* 0x000fc80000400000 */
[----:B------:R-:W1:Y:S04]  /*b580*/  MUFU.EX2 R158, R201 ;  /* 0x000000c9009e7308 */ /* 0x000e680000000800 */
[----:B------:R-:W-:Y:S02]  /*b590*/  @!P5 FMUL R161, R161, 0.5 ;  /* 0x3f000000a1a1d820 */ /* 0x000fe40000400000 */
[----:B------:R-:W-:-:S04]  /*b5a0*/  @!P2 FMUL R162, R162, 0.5 ;  /* 0x3f000000a2a2a820 */ /* 0x000fc80000400000 */
[----:B------:R-:W2:Y:S01]  /*b5b0*/  MUFU.EX2 R161, R161 ;  /* 0x000000a100a17308 */ /* 0x000ea20000000800 */
[----:B-1----:R-:W-:Y:S01]  /*b5c0*/  @!P6 FMUL R158, R158, R158 ;  /* 0x0000009e9e9ee220 */ /* 0x002fe20000400000 */
[----:B------:R-:W-:-:S06]  /*b5d0*/  FSETP.GEU.AND P6, PT, R160, -126, PT ;  /* 0xc2fc0000a000780b */ /* 0x000fcc0003fce000 */
[----:B------:R-:W1:Y:S01]  /*b5e0*/  MUFU.EX2 R162, R162 ;  /* 0x000000a200a27308 */ /* 0x000e620000000800 */
[----:B--2---:R-:W-:Y:S01]  /*b5f0*/  @!P5 FMUL R161, R161, R161 ;  /* 0x000000a1a1a1d220 */ /* 0x004fe20000400000 */
[----:B------:R-:W-:-:S05]  /*b600*/  FSETP.GEU.AND P5, PT, R167, -126, PT ;  /* 0xc2fc0000a700780b */ /* 0x000fca0003fae000 */
[----:B------:R-:W-:-:S06]  /*b610*/  @!P6 FMUL R160, R160, 0.5 ;  /* 0x3f000000a0a0e820 */ /* 0x000fcc0000400000 */
[----:B------:R-:W2:Y:S01]  /*b620*/  MUFU.EX2 R160, R160 ;  /* 0x000000a000a07308 */ /* 0x000ea20000000800 */
[----:B-1----:R-:W-:Y:S01]  /*b630*/  @!P2 FMUL R162, R162, R162 ;  /* 0x000000a2a2a2a220 */ /* 0x002fe20000400000 */
[----:B------:R-:W-:-:S06]  /*b640*/  @!P5 FMUL R167, R167, 0.5 ;  /* 0x3f000000a7a7d820 */ /* 0x000fcc0000400000 */
[----:B------:R1:W3:Y:S01]  /*b650*/  MUFU.EX2 R164, R167 ;  /* 0x000000a700a47308 */ /* 0x0002e20000000800 */
[----:B--2---:R-:W-:Y:S01]  /*b660*/  @!P6 FMUL R160, R160, R160 ;  /* 0x000000a0a0a0e220 */ /* 0x004fe20000400000 */
[--C-:B-1----:R-:W-:Y:S01]  /*b670*/  FFMA R167, R168, UR14, -R202.reuse ;  /* 0x0000000ea8a77c23 */ /* 0x102fe200080008ca */
[----:B------:R-:W-:Y:S01]  /*b680*/  FFMA R168, R169, UR14, -R202 ;  /* 0x0000000ea9a87c23 */ /* 0x000fe200080008ca */
[--C-:B------:R-:W-:Y:S01]  /*b690*/  FFMA R169, R170, UR14, -R191.reuse ;  /* 0x0000000eaaa97c23 */ /* 0x100fe200080008bf */
[----:B------:R-:W-:Y:S01]  /*b6a0*/  FFMA R170, R171, UR14, -R191 ;  /* 0x0000000eabaa7c23 */ /* 0x000fe200080008bf */
[----:B---3--:R-:W-:-:S03]  /*b6b0*/  @!P5 FMUL R164, R164, R164 ;  /* 0x000000a4a4a4d220 */ /* 0x008fc60000400000 */
[----:B------:R-:W-:Y:S02]  /*b6c0*/  FSETP.GEU.AND P5, PT, R169, -126, PT ;  /* 0xc2fc0000a900780b */ /* 0x000fe40003fae000 */
[----:B------:R-:W-:-:S11]  /*b6d0*/  FSETP.GEU.AND P2, PT, R170, -126, PT ;  /* 0xc2fc0000aa00780b */ /* 0x000fd60003f4e000 */
[----:B------:R-:W-:Y:S02]  /*b6e0*/  @!P5 FMUL R169, R169, 0.5 ;  /* 0x3f000000a9a9d820 */ /* 0x000fe40000400000 */
[----:B------:R-:W-:-:S04]  /*b6f0*/  @!P2 FMUL R170, R170, 0.5 ;  /* 0x3f000000aaaaa820 */ /* 0x000fc80000400000 */
[----:B------:R-:W1:Y:S08]  /*b700*/  MUFU.EX2 R169, R169 ;  /* 0x000000a900a97308 */ /* 0x000e700000000800 */
[----:B------:R-:W2:Y:S01]  /*b710*/  MUFU.EX2 R170, R170 ;  /* 0x000000aa00aa7308 */ /* 0x000ea20000000800 */
[----:B-1----:R-:W-:Y:S01]  /*b720*/  @!P5 FMUL R169, R169, R169 ;  /* 0x000000a9a9a9d220 */ /* 0x002fe20000400000 */
[----:B------:R-:W-:Y:S01]  /*b730*/  FSETP.GEU.AND P5, PT, R175, -126, PT ;  /* 0xc2fc0000af00780b */ /* 0x000fe20003fae000 */
[----:B--2---:R-:W-:-:S12]  /*b740*/  @!P2 FMUL R170, R170, R170 ;  /* 0x000000aaaaaaa220 */ /* 0x004fd80000400000 */
[----:B------:R-:W-:-:S04]  /*b750*/  @!P5 FMUL R175, R175, 0.5 ;  /* 0x3f000000afafd820 */ /* 0x000fc80000400000 */
[----:B------:R1:W2:Y:S02]  /*b760*/  MUFU.EX2 R171, R175 ;  /* 0x000000af00ab7308 */ /* 0x0002a40000000800 */
[--C-:B-1----:R-:W-:Y:S01]  /*b770*/  FFMA R175, R176, UR14, -R202.reuse ;  /* 0x0000000eb0af7c23 */ /* 0x102fe200080008ca */
[----:B------:R-:W-:Y:S01]  /*b780*/  FFMA R176, R177, UR14, -R202 ;  /* 0x0000000eb1b07c23 */ /* 0x000fe200080008ca */
[--C-:B------:R-:W-:Y:S01]  /*b790*/  FFMA R177, R178, UR14, -R191.reuse ;  /* 0x0000000eb2b17c23 */ /* 0x100fe200080008bf */
[----:B------:R-:W-:Y:S01]  /*b7a0*/  FFMA R178, R179, UR14, -R191 ;  /* 0x0000000eb3b27c23 */ /* 0x000fe200080008bf */
[----:B--2---:R-:W-:-:S03]  /*b7b0*/  @!P5 FMUL R171, R171, R171 ;  /* 0x000000abababd220 */ /* 0x004fc60000400000 */
[----:B------:R-:W-:Y:S02]  /*b7c0*/  FSETP.GEU.AND P5, PT, R177, -126, PT ;  /* 0xc2fc0000b100780b */ /* 0x000fe40003fae000 */
[----:B------:R-:W-:-:S11]  /*b7d0*/  FSETP.GEU.AND P2, PT, R178, -126, PT ;  /* 0xc2fc0000b200780b */ /* 0x000fd60003f4e000 */
[----:B------:R-:W-:Y:S02]  /*b7e0*/  @!P5 FMUL R177, R177, 0.5 ;  /* 0x3f000000b1b1d820 */ /* 0x000fe40000400000 */
[----:B------:R-:W-:-:S04]  /*b7f0*/  @!P2 FMUL R178, R178, 0.5 ;  /* 0x3f000000b2b2a820 */ /* 0x000fc80000400000 */
[----:B------:R-:W1:Y:S08]  /*b800*/  MUFU.EX2 R177, R177 ;  /* 0x000000b100b17308 */ /* 0x000e700000000800 */
[----:B------:R-:W2:Y:S01]  /*b810*/  MUFU.EX2 R178, R178 ;  /* 0x000000b200b27308 */ /* 0x000ea20000000800 */
[----:B------:R-:W-:Y:S02]  /*b820*/  WARPGROUP.DEPBAR.LE gsb0, 0x0 ;  /* 0x00008000000079c5 */ /* 0x000fe40000010000 */
[--C-:B------:R-:W-:Y:S01]  /*b830*/  FFMA R122, R156, UR14, -R202.reuse ;  /* 0x0000000e9c7a7c23 */ /* 0x100fe200080008ca */
[----:B------:R-:W-:Y:S01]  /*b840*/  FFMA R123, R157, UR14, -R202 ;  /* 0x0000000e9d7b7c23 */ /* 0x000fe200080008ca */
[----:B------:R-:W-:Y:S01]  /*b850*/  IMAD.MOV.U32 R121, RZ, RZ, 0x40000040 ;  /* 0x40000040ff797424 */ /* 0x000fe200078e00ff */
[----:B------:R-:W-:-:S02]  /*b860*/  IADD3 R120, R124, 0x200, RZ ;  /* 0x000002007c787810 */ /* 0x000fc40007ffe0ff */
[----:B------:R-:W-:Y:S01]  /*b870*/  FSETP.GEU.AND P4, PT, R122, -126, PT ;  /* 0xc2fc00007a00780b */ /* 0x000fe20003f8e000 */
[----:B-1----:R-:W-:Y:S01]  /*b880*/  @!P5 FMUL R177, R177, R177 ;  /* 0x000000b1b1b1d220 */ /* 0x002fe20000400000 */
[----:B------:R-:W-:Y:S02]  /*b890*/  FSETP.GEU.AND P3, PT, R123, -126, PT ;  /* 0xc2fc00007b00780b */ /* 0x000fe40003f6e000 */
[----:B------:R-:W-:Y:S02]  /*b8a0*/  R2UR UR6, R120 ;  /* 0x00000000780672ca */ /* 0x000fe400000e0000 */
[----:B------:R-:W-:Y:S02]  /*b8b0*/  R2UR UR7, R121 ;  /* 0x00000000790772ca */ /* 0x000fe400000e0000 */
[----:B------:R-:W-:Y:S01]  /*b8c0*/  F2FP.BF16.F32.PACK_AB R120, R152, R151 ;  /* 0x000000979878723e */ /* 0x000fe200000010ff */
[----:B--2---:R-:W-:Y:S01]  /*b8d0*/  @!P2 FMUL R178, R178, R178 ;  /* 0x000000b2b2b2a220 */ /* 0x004fe20000400000 */
[----:B------:R-:W-:Y:S01]  /*b8e0*/  F2FP.BF16.F32.PACK_AB R121, R154, R153 ;  /* 0x000000999a79723e */ /* 0x000fe200000010ff */
[----:B------:R-:W-:Y:S01]  /*b8f0*/  FADD R151, R150, R151 ;  /* 0x0000009796977221 */ /* 0x000fe20000000000 */
[----:B------:R-:W-:Y:S01]  /*b900*/  FSETP.GEU.AND P5, PT, R183, -126, PT ;  /* 0xc2fc0000b700780b */ /* 0x000fe20003fae000 */
[----:B------:R-:W-:Y:S01]  /*b910*/  @!P4 FMUL R122, R122, 0.5 ;  /* 0x3f0000007a7ac820 */ /* 0x000fe20000400000 */
[----:B------:R-:W-:Y:S01]  /*b920*/  FADD R153, R148, R153 ;  /* 0x0000009994997221 */ /* 0x000fe20000000000 */
[----:B------:R-:W-:Y:S01]  /*b930*/  @!P3 FMUL R123, R123, 0.5 ;  /* 0x3f0000007b7bb820 */ /* 0x000fe20000400000 */
[----:B------:R-:W-:Y:S01]  /*b940*/  FADD R152, R151, R152 ;  /* 0x0000009897987221 */ /* 0x000fe20000000000 */
[----:B------:R-:W1:Y:S01]  /*b950*/  MUFU.EX2 R157, R122 ;  /* 0x0000007a009d7308 */ /* 0x000e620000000800 */
[----:B------:R-:W-:Y:S01]  /*b960*/  FADD R153, R153, R154 ;  /* 0x0000009a99997221 */ /* 0x000fe20000000000 */
[----:B------:R-:W-:-:S06]  /*b970*/  ISETP.NE.AND P2, PT, R6, 0x4, PT ;  /* 0x000000040600780c */ /* 0x000fcc0003f45270 */
[----:B------:R2:W3:Y:S01]  /*b980*/  MUFU.EX2 R156, R123 ;  /* 0x0000007b009c7308 */ /* 0x0004e20000000800 */
[----:B------:R-:W-:-:S07]  /*b990*/  @!P5 FMUL R183, R183, 0.5 ;  /* 0x3f000000b7b7d820 */ /* 0x000fce0000400000 */
[----:B------:R-:W4:Y:S01]  /*b9a0*/  MUFU.EX2 R179, R183 ;  /* 0x000000b700b37308 */ /* 0x000f220000000800 */
[----:B-1----:R-:W-:Y:S01]  /*b9b0*/  @!P4 FMUL R157, R157, R157 ;  /* 0x0000009d9d9dc220 */ /* 0x002fe20000400000 */
[----:B--2---:R-:W-:Y:S01]  /*b9c0*/  F2FP.BF16.F32.PACK_AB R123, R155, R158 ;  /* 0x0000009e9b7b723e */ /* 0x004fe200000010ff */
[----:B------:R-:W-:Y:S01]  /*b9d0*/  FADD R158, R153, R158 ;  /* 0x0000009e999e7221 */ /* 0x000fe20000000000 */
[----:B------:R-:W-:-:S03]  /*b9e0*/  FSETP.GEU.AND P4, PT, R163, -126, PT ;  /* 0xc2fc0000a300780b */ /* 0x000fc60003f8e000 */
[----:B------:R-:W-:Y:S01]  /*b9f0*/  FADD R158, R158, R155 ;  /* 0x0000009b9e9e7221 */ /* 0x000fe20000000000 */
[----:B---3--:R-:W-:Y:S01]  /*ba00*/  @!P3 FMUL R156, R156, R156 ;  /* 0x0000009c9c9cb220 */ /* 0x008fe20000400000 */
[----:B------:R-:W-:-:S04]  /*ba10*/  FSETP.GEU.AND P3, PT, R159, -126, PT ;  /* 0xc2fc00009f00780b */ /* 0x000fc80003f6e000 */
[----:B------:R-:W-:Y:S01]  /*ba20*/  F2FP.BF16.F32.PACK_AB R122, R156, R157 ;  /* 0x0000009d9c7a723e */ /* 0x000fe200000010ff */
[----:B------:R-:W-:-:S03]  /*ba30*/  FADD R157, R152, R157 ;  /* 0x0000009d989d7221 */ /* 0x000fc60000000000 */
[----:B------:R-:W-:Y:S01]  /*ba40*/  @!P4 FMUL R163, R163, 0.5 ;  /* 0x3f000000a3a3c820 */ /* 0x000fe20000400000 */
[----:B------:R-:W-:Y:S01]  /*ba50*/  WARPGROUP.ARRIVE ;  /* 0x00000000000079c5 */ /* 0x000fe20000000000 */
[----:B----4-:R-:W-:Y:S01]  /*ba60*/  @!P5 FMUL R179, R179, R179 ;  /* 0x000000b3b3b3d220 */ /* 0x010fe20000400000 */
[----:B------:R-:W-:Y:S02]  /*ba70*/  FADD R156, R157, R156 ;  /* 0x0000009c9d9c7221 */ /* 0x000fe40000000000 */
[----:B------:R-:W-:Y:S02]  /*ba80*/  @!P3 FMUL R159, R159, 0.5 ;  /* 0x3f0000009f9fb820 */ /* 0x000fe40000400000 */
[----:B------:R-:W-:Y:S01]  /*ba90*/  HGMMA.64x192x16.F32.BF16 R24, R120, gdesc[UR4].tnspB, R24, gsb0 ;  /* 0x42e0000478187df0 */ /* 0x000fe20008001818 */
[----:B------:R-:W1:Y:S08]  /*baa0*/  MUFU.EX2 R163, R163 ;  /* 0x000000a300a37308 */ /* 0x000e700000000800 */
[----:B------:R-:W2:Y:S01]  /*bab0*/  MUFU.EX2 R159, R159 ;  /* 0x0000009f009f7308 */ /* 0x000ea20000000800 */
[----:B-1----:R-:W-:Y:S01]  /*bac0*/  @!P4 FMUL R163, R163, R163 ;  /* 0x000000a3a3a3c220 */ /* 0x002fe20000400000 */
[----:B------:R-:W-:Y:S01]  /*bad0*/  FSETP.GEU.AND P4, PT, R172, -126, PT ;  /* 0xc2fc0000ac00780b */ /* 0x000fe20003f8e000 */
[----:B--2---:R-:W-:-:S12]  /*bae0*/  @!P3 FMUL R159, R159, R159 ;  /* 0x0000009f9f9fb220 */ /* 0x004fd80000400000 */
[----:B------:R-:W-:-:S06]  /*baf0*/  @!P4 FMUL R172, R172, 0.5 ;  /* 0x3f000000acacc820 */ /* 0x000fcc0000400000 */
[----:B------:R-:W1:Y:S02]  /*bb00*/  MUFU.EX2 R172, R172 ;  /* 0x000000ac00ac7308 */ /* 0x000e640000000800 */
[----:B-1----:R-:W-:Y:S01]  /*bb10*/  @!P4 FMUL R172, R172, R172 ;  /* 0x000000acacacc220 */ /* 0x002fe20000400000 */
[----:B------:R-:W-:Y:S02]  /*bb20*/  WARPGROUP.DEPBAR.LE gsb0, 0x0 ;  /* 0x00008000000079c5 */ /* 0x000fe40000010000 */
[----:B------:R-:W-:Y:S01]  /*bb30*/  FFMA R122, R165, UR14, -R202 ;  /* 0x0000000ea57a7c23 */ /* 0x000fe200080008ca */
[----:B------:R-:W-:Y:S01]  /*bb40*/  FFMA R123, R166, UR14, -R191 ;  /* 0x0000000ea67b7c23 */ /* 0x000fe200080008bf */
[----:B------:R-:W-:Y:S02]  /*bb50*/  IADD3 R120, R124, 0x280, RZ ;  /* 0x000002807c787810 */ /* 0x000fe40007ffe0ff */
[----:B------:R-:W-:Y:S02]  /*bb60*/  MOV R121, 0x40000040 ;  /* 0x4000004000797802 */ /* 0x000fe40000000f00 */
[----:B------:R-:W-:-:S02]  /*bb70*/  FSETP.GEU.AND P3, PT, R122, -126, PT ;  /* 0xc2fc00007a00780b */ /* 0x000fc40003f6e000 */
[----:B------:R-:W-:Y:S02]  /*bb80*/  FSETP.GEU.AND P6, PT, R123, -126, PT ;  /* 0xc2fc00007b00780b */ /* 0x000fe40003fce000 */
[----:B------:R-:W-:Y:S02]  /*bb90*/  R2UR UR6, R120 ;  /* 0x00000000780672ca */ /* 0x000fe400000e0000 */
[----:B------:R-:W-:Y:S02]  /*bba0*/  R2UR UR7, R121 ;  /* 0x00000000790772ca */ /* 0x000fe400000e0000 */
[----:B------:R-:W-:Y:S01]  /*bbb0*/  F2FP.BF16.F32.PACK_AB R120, R160, R159 ;  /* 0x0000009fa078723e */ /* 0x000fe200000010ff */
[----:B------:R-:W-:Y:S01]  /*bbc0*/  FADD R159, R156, R159 ;  /* 0x0000009f9c9f7221 */ /* 0x000fe20000000000 */
[----:B------:R-:W-:Y:S01]  /*bbd0*/  F2FP.BF16.F32.PACK_AB R121, R162, R161 ;  /* 0x000000a1a279723e */ /* 0x000fe200000010ff */
[----:B------:R-:W-:Y:S02]  /*bbe0*/  FADD R161, R158, R161 ;  /* 0x000000a19ea17221 */ /* 0x000fe40000000000 */
[----:B------:R-:W-:Y:S01]  /*bbf0*/  @!P3 FMUL R122, R122, 0.5 ;  /* 0x3f0000007a7ab820 */ /* 0x000fe20000400000 */
[----:B------:R-:W-:Y:S01]  /*bc00*/  FADD R160, R159, R160 ;  /* 0x000000a09fa07221 */ /* 0x000fe20000000000 */
[----:B------:R-:W-:Y:S01]  /*bc10*/  @!P6 FMUL R123, R123, 0.5 ;  /* 0x3f0000007b7be820 */ /* 0x000fe20000400000 */
[----:B------:R-:W-:Y:S01]  /*bc20*/  FADD R162, R161, R162 ;  /* 0x000000a2a1a27221 */ /* 0x000fe20000000000 */
[----:B------:R-:W1:Y:S08]  /*bc30*/  MUFU.EX2 R166, R122 ;  /* 0x0000007a00a67308 */ /* 0x000e700000000800 */
[----:B------:R-:W2:Y:S01]  /*bc40*/  MUFU.EX2 R165, R123 ;  /* 0x0000007b00a57308 */ /* 0x000ea20000000800 */
[----:B-1----:R-:W-:Y:S01]  /*bc50*/  @!P3 FMUL R166, R166, R166 ;  /* 0x000000a6a6a6b220 */ /* 0x002fe20000400000 */
[----:B------:R-:W-:-:S04]  /*bc60*/  FSETP.GEU.AND P3, PT, R167, -126, PT ;  /* 0xc2fc0000a700780b */ /* 0x000fc80003f6e000 */
[----:B------:R-:W-:Y:S01]  /*bc70*/  F2FP.BF16.F32.PACK_AB R122, R166, R163 ;  /* 0x000000a3a67a723e */ /* 0x000fe200000010ff */
[----:B------:R-:W-:Y:S01]  /*bc80*/  FADD R163, R160, R163 ;  /* 0x000000a3a0a37221 */ /* 0x000fe20000000000 */
[----:B--2---:R-:W-:Y:S01]  /*bc90*/  @!P6 FMUL R165, R165, R165 ;  /* 0x000000a5a5a5e220 */ /* 0x004fe20000400000 */
[----:B------:R-:W-:Y:S02]  /*bca0*/  FSETP.GEU.AND P6, PT, R168, -126, PT ;  /* 0xc2fc0000a800780b */ /* 0x000fe40003fce000 */
[----:B------:R-:W-:Y:S02]  /*bcb0*/  FADD R166, R163, R166 ;  /* 0x000000a6a3a67221 */ /* 0x000fe40000000000 */
[----:B------:R-:W-:Y:S02]  /*bcc0*/  F2FP.BF16.F32.PACK_AB R123, R164, R165 ;  /* 0x000000a5a47b723e */ /* 0x000fe400000010ff */
[----:B------:R-:W-:Y:S01]  /*bcd0*/  @!P3 FMUL R167, R167, 0.5 ;  /* 0x3f000000a7a7b820 */ /* 0x000fe20000400000 */
[----:B------:R-:W-:Y:S01]  /*bce0*/  FADD R165, R162, R165 ;  /* 0x000000a5a2a57221 */ /* 0x000fe20000000000 */
[----:B------:R-:W-:-:S03]  /*bcf0*/  WARPGROUP.ARRIVE ;  /* 0x00000000000079c5 */ /* 0x000fc60000000000 */
[----:B------:R-:W-:Y:S01]  /*bd00*/  FADD R164, R165, R164 ;  /* 0x000000a4a5a47221 */ /* 0x000fe20000000000 */
[----:B------:R-:W1:Y:S01]  /*bd10*/  MUFU.EX2 R167, R167 ;  /* 0x000000a700a77308 */ /* 0x000e620000000800 */
[----:B------:R-:W-:Y:S01]  /*bd20*/  @!P6 FMUL R168, R168, 0.5 ;  /* 0x3f000000a8a8e820 */ /* 0x000fe20000400000 */
[----:B------:R-:W-:Y:S06]  /*bd30*/  HGMMA.64x192x16.F32.BF16 R24, R120, gdesc[UR4].tnspB, R24, gsb0 ;  /* 0x42e0000478187df0 */ /* 0x000fec0008001818 */
[----:B------:R-:W2:Y:S01]  /*bd40*/  MUFU.EX2 R168, R168 ;  /* 0x000000a800a87308 */ /* 0x000ea20000000800 */
[----:B-1----:R-:W-:Y:S01]  /*bd50*/  @!P3 FMUL R167, R167, R167 ;  /* 0x000000a7a7a7b220 */ /* 0x002fe20000400000 */
[----:B--2---:R-:W-:Y:S01]  /*bd60*/  @!P6 FMUL R168, R168, R168 ;  /* 0x000000a8a8a8e220 */ /* 0x004fe20000400000 */
[----:B------:R-:W-:-:S02]  /*bd70*/  WARPGROUP.DEPBAR.LE gsb0, 0x0 ;  /* 0x00008000000079c5 */ /* 0x000fc40000010000 */
[----:B------:R-:W-:Y:S01]  /*bd80*/  FFMA R122, R173, UR14, -R202 ;  /* 0x0000000ead7a7c23 */ /* 0x000fe200080008ca */
[----:B------:R-:W-:Y:S01]  /*bd90*/  FFMA R123, R174, UR14, -R191 ;  /* 0x0000000eae7b7c23 */ /* 0x000fe200080008bf */
[----:B------:R-:W-:Y:S02]  /*bda0*/  IADD3 R120, R124, 0x300, RZ ;  /* 0x000003007c787810 */ /* 0x000fe40007ffe0ff */
[----:B------:R-:W-:Y:S02]  /*bdb0*/  MOV R121, 0x40000040 ;  /* 0x4000004000797802 */ /* 0x000fe40000000f00 */
[----:B------:R-:W-:Y:S02]  /*bdc0*/  FSETP.GEU.AND P3, PT, R122, -126, PT ;  /* 0xc2fc00007a00780b */ /* 0x000fe40003f6e000 */
[----:B------:R-:W-:Y:S02]  /*bdd0*/  FSETP.GEU.AND P6, PT, R123, -126, PT ;  /* 0xc2fc00007b00780b */ /* 0x000fe40003fce000 */
[----:B------:R-:W-:-:S02]  /*bde0*/  R2UR UR6, R120 ;  /* 0x00000000780672ca */ /* 0x000fc400000e0000 */
        /* <DEDUP_REMOVED lines=30> */
[--C-:B------:R-:W-:Y:S01]  /*bfd0*/  FFMA R122, R180, UR14, -R202.reuse ;  /* 0x0000000eb47a7c23 */ /* 0x100fe200080008ca */
[----:B------:R-:W-:Y:S01]  /*bfe0*/  FFMA R180, R181, UR14, -R202 ;  /* 0x0000000eb5b47c23 */ /* 0x000fe200080008ca */
[----:B------:R-:W-:Y:S01]  /*bff0*/  FFMA R123, R182, UR14, -R191 ;  /* 0x0000000eb67b7c23 */ /* 0x000fe200080008bf */
[----:B------:R-:W-:Y:S01]  /*c000*/  IMAD.MOV.U32 R121, RZ, RZ, 0x40000040 ;  /* 0x40000040ff797424 */ /* 0x000fe200078e00ff */
[----:B------:R-:W-:Y:S02]  /*c010*/  IADD3 R120, R124, 0x380, RZ ;  /* 0x000003807c787810 */ /* 0x000fe40007ffe0ff */
[----:B------:R-:W-:Y:S02]  /*c020*/  FSETP.GEU.AND P3, PT, R180, -126, PT ;  /* 0xc2fc0000b400780b */ /* 0x000fe40003f6e000 */
[----:B------:R-:W-:Y:S02]  /*c030*/  FSETP.GEU.AND P4, PT, R122, -126, PT ;  /* 0xc2fc00007a00780b */ /* 0x000fe40003f8e000 */
[----:B------:R-:W-:-:S02]  /*c040*/  FSETP.GEU.AND P6, PT, R123, -126, PT ;  /* 0xc2fc00007b00780b */ /* 0x000fc40003fce000 */
[----:B------:R-:W-:Y:S02]  /*c050*/  R2UR UR6, R120 ;  /* 0x00000000780672ca */ /* 0x000fe400000e0000 */
[----:B------:R-:W-:Y:S02]  /*c060*/  R2UR UR7, R121 ;  /* 0x00000000790772ca */ /* 0x000fe400000e0000 */
[----:B------:R-:W-:Y:S01]  /*c070*/  F2FP.BF16.F32.PACK_AB R120, R176, R175 ;  /* 0x000000afb078723e */ /* 0x000fe200000010ff */
[----:B------:R-:W-:Y:S01]  /*c080*/  FADD R175, R172, R175 ;  /* 0x000000afacaf7221 */ /* 0x000fe20000000000 */
[----:B------:R-:W-:Y:S01]  /*c090*/  F2FP.BF16.F32.PACK_AB R121, R178, R177 ;  /* 0x000000b1b279723e */ /* 0x000fe200000010ff */
[----:B------:R-:W-:Y:S01]  /*c0a0*/  @!P3 FMUL R180, R180, 0.5 ;  /* 0x3f000000b4b4b820 */ /* 0x000fe20000400000 */
[----:B------:R-:W-:Y:S01]  /*c0b0*/  FADD R177, R174, R177 ;  /* 0x000000b1aeb17221 */ /* 0x000fe20000000000 */
[----:B------:R-:W-:Y:S01]  /*c0c0*/  @!P4 FMUL R122, R122, 0.5 ;  /* 0x3f0000007a7ac820 */ /* 0x000fe20000400000 */
[----:B------:R-:W-:Y:S01]  /*c0d0*/  FADD R176, R175, R176 ;  /* 0x000000b0afb07221 */ /* 0x000fe20000000000 */
[----:B------:R-:W-:Y:S01]  /*c0e0*/  @!P6 FMUL R123, R123, 0.5 ;  /* 0x3f0000007b7be820 */ /* 0x000fe20000400000 */
[----:B------:R-:W-:Y:S01]  /*c0f0*/  FADD R177, R177, R178 ;  /* 0x000000b2b1b17221 */ /* 0x000fe20000000000 */
[----:B------:R-:W1:Y:S08]  /*c100*/  MUFU.EX2 R181, R122 ;  /* 0x0000007a00b57308 */ /* 0x000e700000000800 */
[----:B------:R-:W2:Y:S08]  /*c110*/  MUFU.EX2 R180, R180 ;  /* 0x000000b400b47308 */ /* 0x000eb00000000800 */
[----:B------:R-:W3:Y:S01]  /*c120*/  MUFU.EX2 R182, R123 ;  /* 0x0000007b00b67308 */ /* 0x000ee20000000800 */
[----:B-1----:R-:W-:-:S04]  /*c130*/  @!P4 FMUL R181, R181, R181 ;  /* 0x000000b5b5b5c220 */ /* 0x002fc80000400000 */
[----:B------:R-:W-:Y:S01]  /*c140*/  FADD R23, R176, R181 ;  /* 0x000000b5b0177221 */ /* 0x000fe20000000000 */
[----:B--2---:R-:W-:-:S04]  /*c150*/  @!P3 FMUL R180, R180, R180 ;  /* 0x000000b4b4b4b220 */ /* 0x004fc80000400000 */
[----:B------:R-:W-:Y:S01]  /*c160*/  FADD R23, R23, R180 ;  /* 0x000000b417177221 */ /* 0x000fe20000000000 */
[----:B------:R-:W-:Y:S01]  /*c170*/  F2FP.BF16.F32.PACK_AB R122, R180, R181 ;  /* 0x000000b5b47a723e */ /* 0x000fe200000010ff */
[----:B---3--:R-:W-:-:S04]  /*c180*/  @!P6 FMUL R182, R182, R182 ;  /* 0x000000b6b6b6e220 */ /* 0x008fc80000400000 */
[----:B------:R-:W-:Y:S01]  /*c190*/  FADD R22, R177, R182 ;  /* 0x000000b6b1167221 */ /* 0x000fe20000000000 */
[----:B------:R-:W-:-:S03]  /*c1a0*/  F2FP.BF16.F32.PACK_AB R123, R179, R182 ;  /* 0x000000b6b37b723e */ /* 0x000fc600000010ff */
[----:B------:R-:W-:Y:S01]  /*c1b0*/  FADD R22, R22, R179 ;  /* 0x000000b316167221 */ /* 0x000fe20000000000 */
[----:B------:R-:W-:-:S06]  /*c1c0*/  WARPGROUP.ARRIVE ;  /* 0x00000000000079c5 */ /* 0x000fcc0000000000 */
[----:B------:R-:W-:Y:S03]  /*c1d0*/  HGMMA.64x192x16.F32.BF16 R24, R120, gdesc[UR4].tnspB, R24, gsb0 ;  /* 0x42e0000478187df0 */ /* 0x000fe60008001818 */
[----:B------:R-:W-:Y:S02]  /*c1e0*/  WARPGROUP.DEPBAR.LE gsb0, 0x0 ;  /* 0x00008000000079c5 */ /* 0x000fe40000010000 */
[----:B------:R-:W-:-:S04]  /*c1f0*/  SEL R122, R6, RZ, P2 ;  /* 0x000000ff067a7207 */ /* 0x000fc80001000000 */
[----:B------:R-:W-:-:S04]  /*c200*/  LEA R6, R122, R17, 0x3 ;  /* 0x000000117a067211 */ /* 0x000fc800078e18ff */
[----:B------:R-:W-:-:S04]  /*c210*/  PRMT R6, RZ, 0x654, R6 ;  /* 0x00000654ff067816 */ /* 0x000fc80000000006 */
[----:B------:R1:W-:Y:S01]  /*c220*/  SYNCS.ARRIVE.TRANS64.RED.A1T0 RZ, [R6+URZ], RZ ;  /* 0x000000ff06ff79a7 */ /* 0x0003e2000810043f */
[----:B------:R-:W-:Y:S05]  /*c230*/  @P1 BRA `(.L_x_45) ;  /* 0x0000000000d41947 */ /* 0x000fea0003800000 */
[----:B------:R-:W-:Y:S01]  /*c240*/  ISETP.LT.OR P1, PT, R7, 0x1, !P0 ;  /* 0x000000010700780c */ /* 0x000fe20004721670 */
[----:B------:R-:W-:-:S12]  /*c250*/  BSSY B0, `(.L_x_46) ;  /* 0x0000032000007945 */ /* 0x000fd80003800000 */
[----:B------:R-:W-:Y:S05]  /*c260*/  @P1 BRA `(.L_x_47) ;  /* 0x0000000000c01947 */ /* 0x000fea0003800000 */
[----:B-1----:R-:W-:Y:S02]  /*c270*/  LEA R6, R5, R2, 0x3 ;  /* 0x0000000205067211 */ /* 0x002fe400078e18ff */
[----:B------:R-:W-:Y:S02]  /*c280*/  SHF.L.U32 R121, R4, 0x1f, RZ ;  /* 0x0000001f04797819 */ /* 0x000fe400000006ff */
[----:B------:R-:W-:Y:S02]  /*c290*/  ISETP.NE.AND P2, PT, R0, RZ, PT ;  /* 0x000000ff0000720c */ /* 0x000fe40003f45270 */
[----:B------:R-:W1:Y:S02]  /*c2a0*/  SYNCS.PHASECHK.TRANS64.TRYWAIT P1, [R6+URZ+0x36020], R121 ;  /* 0x03602079060075a7 */ /* 0x000e64000802017f */
[----:B-1----:R-:W-:Y:S09]  /*c2b0*/  @!P1 BRA `(.L_x_48) ;  /* 0x0000002800f09947 */ /* 0x002ff20003800000 */
.L_x_95:
[----:B------:R-:W-:Y:S05]  /*c2c0*/  @P2 BRA `(.L_x_49) ;  /* 0x0000000000142947 */ /* 0x000fea0003800000 */
[----:B------:R-:W-:Y:S02]  /*c2d0*/  ISETP.NE.AND P1, PT, R194, RZ, PT ;  /* 0x000000ffc200720c */ /* 0x000fe40003f25270 */
[----:B-1----:R-:W-:-:S04]  /*c2e0*/  MOV R121, 0xc000 ;  /* 0x0000c00000797802 */ /* 0x002fc80000000f00 */
[----:B------:R2:W-:Y:S07]  /*c2f0*/  SYNCS.ARRIVE.TRANS64 RZ, [R6+URZ+0x36000], R121 ;  /* 0x0360007906ff79a7 */ /* 0x0005ee000800003f */
[----:B------:R-:W-:Y:S05]  /*c300*/  @!P1 BRA `(.L_x_49) ;  /* 0x0000000000049947 */ /* 0x000fea0003800000 */
[----:B------:R-:W-:Y:S01]  /*c310*/  BPT.TRAP 0x1 ;  /* 0x000000040000795c */ /* 0x000fe20000300000 */
.L_x_49:
[C---:B------:R-:W-:Y:S01]  /*c320*/  IMAD R120, R5.reuse, 0xc000, R2 ;  /* 0x0000c00005787824 */ /* 0x040fe200078e0202 */
        /* <DEDUP_REMOVED lines=16> */
[----:B------:R-:W-:Y:S01]  /*c430*/  VIADD R8, R8, 0x1 ;  /* 0x0000000108087836 */ /* 0x000fe20000000000 */
        /* <DEDUP_REMOVED lines=18> */
[----:B--2---:R-:W-:Y:S01]  /*c560*/  NOP ;  /* 0x0000000000007918 */ /* 0x004fe20000000000 */
.L_x_47:
[----:B------:R-:W-:Y:S05]  /*c570*/  BSYNC B0 ;  /* 0x0000000000007941 */ /* 0x000fea0003800000 */
.L_x_46:
[----:B------:R-:W-:-:S07]  /*c580*/  IADD3 R7, R7, -0x1, RZ ;  /* 0xffffffff07077810 */ /* 0x000fce0007ffe0ff */
.L_x_45:
[----:B------:R-:W-:Y:S01]  /*c590*/  ISETP.GT.AND P3, PT, R190, 0x1, PT ;  /* 0x00000001be00780c */ /* 0x000fe20003f64270 */
[----:B------:R-:W-:Y:S01]  /*c5a0*/  IMAD.MOV.U32 R192, RZ, RZ, R189 ;  /* 0x000000ffffc07224 */ /* 0x000fe200078e00bd */
[----:B------:R-:W-:Y:S02]  /*c5b0*/  IADD3 R185, R185, 0x1, RZ ;  /* 0x00000001b9b97810 */ /* 0x000fe40007ffe0ff */
[----:B-1----:R-:W-:Y:S02]  /*c5c0*/  IADD3 R6, R122, 0x1, RZ ;  /* 0x000000017a067810 */ /* 0x002fe40007ffe0ff */
[----:B------:R-:W-:Y:S02]  /*c5d0*/  ISETP.NE.AND P1, PT, R185, 0x4, PT ;  /* 0x00000004b900780c */ /* 0x000fe40003f25270 */
[----:B------:R-:W-:Y:S02]  /*c5e0*/  ISETP.NE.AND P2, PT, R6, 0x4, PT ;  /* 0x000000040600780c */ /* 0x000fe40003f45270 */
[----:B------:R-:W-:-:S02]  /*c5f0*/  SEL R120, RZ, 0x1, P1 ;  /* 0x00000001ff787807 */ /* 0x000fc40000800000 */
[----:B------:R-:W-:Y:S02]  /*c600*/  IADD3 R190, R190, -0x1, RZ ;  /* 0xffffffffbebe7810 */ /* 0x000fe40007ffe0ff */
[----:B------:R-:W-:Y:S02]  /*c610*/  LOP3.LUT R3, R3, R120, RZ, 0x3c, !PT ;  /* 0x0000007803037212 */ /* 0x000fe400078e3cff */
[----:B------:R-:W-:Y:S02]  /*c620*/  IADD3 R184, R184, 0x80, RZ ;  /* 0x00000080b8b87810 */ /* 0x000fe40007ffe0ff */
[----:B------:R-:W-:Y:S02]  /*c630*/  MOV R191, R188 ;  /* 0x000000bc00bf7202 */ /* 0x000fe40000000f00 */
[----:B------:R-:W-:Y:S02]  /*c640*/  SEL R185, R185, RZ, P1 ;  /* 0x000000ffb9b97207 */ /* 0x000fe40000800000 */
[----:B------:R-:W-:Y:S01]  /*c650*/  SEL R6, R6, RZ, P2 ;  /* 0x000000ff06067207 */ /* 0x000fe20001000000 */
[----:B------:R-:W-:Y:S06]  /*c660*/  @P3 BRA `(.L_x_50) ;  /* 0xffffffbc00e43947 */ /* 0x000fec000383ffff */
.L_x_37:
[----:B------:R-:W-:Y:S05]  /*c670*/  WARPSYNC.ALL ;  /* 0x0000000000007948 */ /* 0x000fea0003800000 */
[----:B------:R-:W1:Y:S01]  /*c680*/  SHFL.BFLY PT, R0, R23, 0x1, 0x1f ;  /* 0x0c201f0017007f89 */ /* 0x000e6200000e0000 */
[----:B------:R-:W-:Y:S01]  /*c690*/  BSSY B0, `(.L_x_51) ;  /* 0x0000023000007945 */ /* 0x000fe20003800000 */
[----:B------:R-:W-:Y:S02]  /*c6a0*/  MOV R7, 0x7f800000 ;  /* 0x7f80000000077802 */ /* 0x000fe40000000f00 */
[----:B------:R-:W2:Y:S01]  /*c6b0*/  SHFL.BFLY PT, R3, R22, 0x1, 0x1f ;  /* 0x0c201f0016037f89 */ /* 0x000ea200000e0000 */
[----:B------:R-:W-:-:S02]  /*c6c0*/  MOV R8, 0x3f800000 ;  /* 0x3f80000000087802 */ /* 0x000fc40000000f00 */
[----:B------:R-:W-:Y:S02]  /*c6d0*/  MOV R4, 0x3f800000 ;  /* 0x3f80000000047802 */ /* 0x000fe40000000f00 */
[----:B------:R-:W-:Y:S01]  /*c6e0*/  MOV R9, 0x7f800000 ;  /* 0x7f80000000097802 */ /* 0x000fe20000000f00 */
[----:B-1----:R-:W-:Y:S01]  /*c6f0*/  FADD R0, R0, R23 ;  /* 0x0000001700007221 */ /* 0x002fe20000000000 */
[----:B--2---:R-:W-:-:S04]  /*c700*/  FADD R121, R3, R22 ;  /* 0x0000001603797221 */ /* 0x004fc80000000000 */
[----:B------:R-:W1:Y:S04]  /*c710*/  SHFL.BFLY PT, R5, R0, 0x2, 0x1f ;  /* 0x0c401f0000057f89 */ /* 0x000e6800000e0000 */
[----:B------:R-:W2:Y:S01]  /*c720*/  SHFL.BFLY PT, R122, R121, 0x2, 0x1f ;  /* 0x0c401f00797a7f89 */ /* 0x000ea200000e0000 */
[C---:B-1----:R-:W-:Y:S01]  /*c730*/  FSETP.NE.AND P0, PT, R0.reuse, -R5, PT ;  /* 0x800000050000720b */ /* 0x042fe20003f05000 */
[----:B------:R-:W-:Y:S01]  /*c740*/  FADD R3, R0, R5 ;  /* 0x0000000500037221 */ /* 0x000fe20000000000 */
[----:B--2---:R-:W-:-:S11]  /*c750*/  FADD R6, R121, R122 ;  /* 0x0000007a79067221 */ /* 0x004fd60000000000 */
[----:B------:R-:W-:Y:S05]  /*c760*/  @!P0 BRA `(.L_x_52) ;  /* 0x0000000000548947 */ /* 0x000fea0003800000 */
[----:B------:R-:W-:Y:S01]  /*c770*/  VIADD R0, R3, 0x1800000 ;  /* 0x0180000003007836 */ /* 0x000fe20000000000 */
[----:B------:R-:W-:Y:S04]  /*c780*/  BSSY B1, `(.L_x_53) ;  /* 0x000000c000017945 */ /* 0x000fe80003800000 */
[----:B------:R-:W-:-:S04]  /*c790*/  LOP3.LUT R0, R0, 0x7f800000, RZ, 0xc0, !PT ;  /* 0x7f80000000007812 */ /* 0x000fc800078ec0ff */
[----:B------:R-:W-:-:S13]  /*c7a0*/  ISETP.GT.U32.AND P0, PT, R0, 0x1ffffff, PT ;  /* 0x01ffffff0000780c */ /* 0x000fda0003f04070 */
[----:B------:R-:W-:Y:S05]  /*c7b0*/  @P0 BRA `(.L_x_54) ;  /* 0x0000000000100947 */ /* 0x000fea0003800000 */
[----:B------:R-:W-:-:S07]  /*c7c0*/  MOV R120, 0xc7e0 ;  /* 0x0000c7e000787802 */ /* 0x000fce0000000f00 */
[----:B------:R-:W-:Y:S05]  /*c7d0*/  CALL.REL.NOINC `($__internal_0_$__cuda_sm20_rcp_rn_f32_slowpath) ;  /* 0x0000002400bc7944 */ /* 0x000fea0003c00000 */
[----:B------:R-:W-:Y:S01]  /*c7e0*/  MOV R4, R0 ;  /* 0x0000000000047202 */ /* 0x000fe20000000f00 */
[----:B------:R-:W-:Y:S06]  /*c7f0*/  BRA `(.L_x_55) ;  /* 0x0000000000107947 */ /* 0x000fec0003800000 */
.L_x_54:
[----:B------:R-:W1:Y:S02]  /*c800*/  MUFU.RCP R4, R3 ;  /* 0x0000000300047308 */ /* 0x000e640000001000 */
[----:B-1----:R-:W-:-:S04]  /*c810*/  FFMA R0, R3, R4, -1 ;  /* 0xbf80000003007423 */ /* 0x002fc80000000004 */
[----:B------:R-:W-:-:S04]  /*c820*/  FADD.FTZ R5, -R0, -RZ ;  /* 0x800000ff00057221 */ /* 0x000fc80000010100 */
[----:B------:R-:W-:-:S07]  /*c830*/  FFMA R4, R4, R5, R4 ;  /* 0x0000000504047223 */ /* 0x000fce0000000004 */
.L_x_55:
[----:B------:R-:W-:Y:S05]  /*c840*/  BSYNC B1 ;  /* 0x0000000000017941 */ /* 0x000fea0003800000 */
.L_x_53:
[----:B------:R-:W-:Y:S01]  /*c850*/  FSETP.GEU.AND P0, PT, |R3|, 1.175494350822287508e-38, PT ;  /* 0x008000000300780b */ /* 0x000fe20003f0e200 */
[----:B------:R-:W-:-:S12]  /*c860*/  ULDC UR6, c[0x0][0x600] ;  /* 0x0001800000067ab9 */ /* 0x000fd80000000800 */
[----:B------:R-:W-:-:S04]  /*c870*/  @!P0 FMUL R3, R3, 16777216 ;  /* 0x4b80000003038820 */ /* 0x000fc80000400000 */
[----:B------:R-:W1:Y:S02]  /*c880*/  MUFU.LG2 R0, R3 ;  /* 0x0000000300007308 */ /* 0x000e640000000c00 */
[----:B-1----:R-:W-:-:S04]  /*c890*/  @!P0 FADD R0, R0, -24 ;  /* 0xc1c0000000008421 */ /* 0x002fc80000000000 */
[----:B------:R-:W-:-:S04]  /*c8a0*/  FMUL R0, R0, 0.69314718246459960938 ;  /* 0x3f31721800007820 */ /* 0x000fc80000400000 */
[----:B------:R-:W-:-:S07]  /*c8b0*/  FFMA R9, R189, UR6, R0 ;  /* 0x00000006bd097c23 */ /* 0x000fce0008000000 */
.L_x_52:
[----:B------:R-:W-:Y:S05]  /*c8c0*/  BSYNC B0 ;  /* 0x0000000000007941 */ /* 0x000fea0003800000 */
.L_x_51:
[----:B------:R-:W-:Y:S01]  /*c8d0*/  FSETP.NE.AND P0, PT, R121, -R122, PT ;  /* 0x8000007a7900720b */ /* 0x000fe20003f05000 */
[----:B------:R-:W-:Y:S01]  /*c8e0*/  ULDC UR4, c[0x0][0x608] ;  /* 0x0001820000047ab9 */ /* 0x000fe20000000800 */
[----:B------:R-:W-:Y:S01]  /*c8f0*/  BSSY B0, `(.L_x_56) ;  /* 0x0000049000007945 */ /* 0x000fe20003800000 */
[----:B------:R-:W-:-:S04]  /*c900*/  FMUL R4, R4, UR4 ;  /* 0x0000000404047c20 */ /* 0x000fc80008400000 */
        /* <DEDUP_REMOVED lines=48> */
[----:B------:R-:W-:Y:S06]  /*cc10*/  @!P0 BRA `(.L_x_57) ;  /* 0x0000000000588947 */ /* 0x000fec0003800000 */
[----:B------:R-:W-:Y:S01]  /*cc20*/  IADD3 R0, R6, 0x1800000, RZ ;  /* 0x0180000006007810 */ /* 0x000fe20007ffe0ff */
[----:B------:R-:W-:Y:S03]  /*cc30*/  BSSY B1, `(.L_x_58) ;  /* 0x000000d000017945 */ /* 0x000fe60003800000 */
[----:B------:R-:W-:-:S04]  /*cc40*/  LOP3.LUT R0, R0, 0x7f800000, RZ, 0xc0, !PT ;  /* 0x7f80000000007812 */ /* 0x000fc800078ec0ff */
[----:B------:R-:W-:-:S13]  /*cc50*/  ISETP.GT.U32.AND P0, PT, R0, 0x1ffffff, PT ;  /* 0x01ffffff0000780c */ /* 0x000fda0003f04070 */
[----:B------:R-:W-:Y:S05]  /*cc60*/  @P0 BRA `(.L_x_59) ;  /* 0x0000000000140947 */ /* 0x000fea0003800000 */
[----:B------:R-:W-:Y:S02]  /*cc70*/  MOV R3, R6 ;  /* 0x0000000600037202 */ /* 0x000fe40000000f00 */
[----:B------:R-:W-:-:S07]  /*cc80*/  MOV R120, 0xcca0 ;  /* 0x0000cca000787802 */ /* 0x000fce0000000f00 */
[----:B------:R-:W-:Y:S05]  /*cc90*/  CALL.REL.NOINC `($__internal_0_$__cuda_sm20_rcp_rn_f32_slowpath) ;  /* 0x00000020008c7944 */ /* 0x000fea0003c00000 */
[----:B------:R-:W-:Y:S01]  /*cca0*/  MOV R8, R0 ;  /* 0x0000000000087202 */ /* 0x000fe20000000f00 */
[----:B------:R-:W-:Y:S06]  /*ccb0*/  BRA `(.L_x_60) ;  /* 0x0000000000107947 */ /* 0x000fec0003800000 */
.L_x_59:
[----:B------:R-:W1:Y:S02]  /*ccc0*/  MUFU.RCP R3, R6 ;  /* 0x0000000600037308 */ /* 0x000e640000001000 */
[----:B-1----:R-:W-:-:S04]  /*ccd0*/  FFMA R0, R6, R3, -1 ;  /* 0xbf80000006007423 */ /* 0x002fc80000000003 */
[----:B------:R-:W-:-:S04]  /*cce0*/  FADD.FTZ R0, -R0, -RZ ;  /* 0x800000ff00007221 */ /* 0x000fc80000010100 */
[----:B------:R-:W-:-:S07]  /*ccf0*/  FFMA R8, R3, R0, R3 ;  /* 0x0000000003087223 */ /* 0x000fce0000000003 */
.L_x_60:
[----:B------:R-:W-:Y:S05]  /*cd00*/  BSYNC B1 ;  /* 0x0000000000017941 */ /* 0x000fea0003800000 */
.L_x_58:
[----:B------:R-:W-:Y:S01]  /*cd10*/  FSETP.GEU.AND P0, PT, |R6|, 1.175494350822287508e-38, PT ;  /* 0x008000000600780b */ /* 0x000fe20003f0e200 */
[----:B------:R-:W-:-:S12]  /*cd20*/  ULDC UR4, c[0x0][0x600] ;  /* 0x0001800000047ab9 */ /* 0x000fd80000000800 */
[----:B------:R-:W-:-:S04]  /*cd30*/  @!P0 FMUL R6, R6, 16777216 ;  /* 0x4b80000006068820 */ /* 0x000fc80000400000 */
[----:B------:R-:W1:Y:S02]  /*cd40*/  MUFU.LG2 R0, R6 ;  /* 0x0000000600007308 */ /* 0x000e640000000c00 */
[----:B-1----:R-:W-:-:S04]  /*cd50*/  @!P0 FADD R0, R0, -24 ;  /* 0xc1c0000000008421 */ /* 0x002fc80000000000 */
[----:B------:R-:W-:-:S04]  /*cd60*/  FMUL R7, R0, 0.69314718246459960938 ;  /* 0x3f31721800077820 */ /* 0x000fc80000400000 */
[----:B------:R-:W-:-:S07]  /*cd70*/  FFMA R7, R188, UR4, R7 ;  /* 0x00000004bc077c23 */ /* 0x000fce0008000007 */
.L_x_57:
[----:B------:R-:W-:Y:S05]  /*cd80*/  BSYNC B0 ;  /* 0x0000000000007941 */ /* 0x000fea0003800000 */
.L_x_56:
[C---:B------:R-:W-:Y:S01]  /*cd90*/  LOP3.LUT P0, RZ, R16.reuse, 0x3, RZ, 0xc0, !PT ;  /* 0x0000000310ff7812 */ /* 0x040fe2000780c0ff */
[----:B------:R-:W-:Y:S01]  /*cda0*/  ULDC UR4, c[0x0][0x608] ;  /* 0x0001820000047ab9 */ /* 0x000fe20000000800 */
[----:B------:R-:W-:Y:S01]  /*cdb0*/  LOP3.LUT R17, R16, 0x7f, RZ, 0xc0, !PT ;  /* 0x0000007f10117812 */ /* 0x000fe200078ec0ff */
[----:B------:R-:W-:Y:S01]  /*cdc0*/  ULDC.64 UR8, c[0x0][0x208] ;  /* 0x0000820000087ab9 */ /* 0x000fe20000000a00 */
[----:B------:R-:W-:Y:S01]  /*cdd0*/  FMUL R8, R8, UR4 ;  /* 0x0000000408087c20 */ /* 0x000fe20008400000 */
[----:B------:R-:W-:Y:S01]  /*cde0*/  BSSY B0, `(.L_x_61) ;  /* 0x0000018000007945 */ /* 0x000fe20003800000 */
[----:B------:R-:W-:-:S07]  /*cdf0*/  SHF.R.U32.HI R18, RZ, 0x5, R17 ;  /* 0x00000005ff127819 */ /* 0x000fce0000011611 */
[----:B------:R-:W-:Y:S05]  /*ce00*/  @P0 BRA `(.L_x_62) ;  /* 0x0000000000540947 */ /* 0x000fea0003800000 */
[----:B------:R-:W1:Y:S01]  /*ce10*/  S2UR UR4, SR_CTAID.X ;  /* 0x00000000000479c3 */ /* 0x000e620000002500 */
[----:B------:R-:W-:Y:S02]  /*ce20*/  SHF.R.U32.HI R0, RZ, 0x2, R16 ;  /* 0x00000002ff007819 */ /* 0x000fe40000011610 */
[----:B------:R-:W-:Y:S02]  /*ce30*/  SHF.L.U32 R3, R18, 0x4, RZ ;  /* 0x0000000412037819 */ /* 0x000fe400000006ff */
[----:B------:R-:W-:-:S04]  /*ce40*/  LOP3.LUT R0, R0, 0x7, RZ, 0xc0, !PT ;  /* 0x0000000700007812 */ /* 0x000fc800078ec0ff */
[----:B------:R-:W-:Y:S01]  /*ce50*/  LOP3.LUT R0, R3, 0xfffffff0, R0, 0xe2, !PT ;  /* 0xfffffff003007812 */ /* 0x000fe200078ee200 */
[----:B-1----:R-:W-:-:S03]  /*ce60*/  USHF.L.U32 UR6, UR4, 0x6, URZ ;  /* 0x0000000604067899 */ /* 0x002fc6000800063f */
[----:B------:R-:W-:Y:S02]  /*ce70*/  ULDC.64 UR4, c[0x0][0x688] ;  /* 0x0001a20000047ab9 */ /* 0x000fe40000000a00 */
[----:B------:R-:W-:Y:S02]  /*ce80*/  UIMAD UR4, UR36, UR4, UR6 ;  /* 0x00000004240472a4 */ /* 0x000fe4000f8e0206 */
[----:B------:R-:W-:Y:S02]  /*ce90*/  LOP3.LUT R3, R0, UR6, RZ, 0xfc, !PT ;  /* 0x0000000600037c12 */ /* 0x000fe4000f8efcff */
[----:B------:R-:W-:-:S03]  /*cea0*/  UIMAD UR4, UR37, UR5, UR4 ;  /* 0x00000005250472a4 */ /* 0x000fc6000f8e0204 */
[C---:B------:R-:W-:Y:S01]  /*ceb0*/  VIADD R4, R3.reuse, 0x8 ;  /* 0x0000000803047836 */ /* 0x040fe20000000000 */
[----:B------:R-:W-:Y:S02]  /*cec0*/  ULDC UR5, c[0x0][0x288] ;  /* 0x0000a20000057ab9 */ /* 0x000fe40000000800 */
[----:B------:R-:W-:Y:S02]  /*ced0*/  ISETP.GE.U32.AND P0, PT, R3, UR5, PT ;  /* 0x0000000503007c0c */ /* 0x000fe4000bf06070 */
[----:B------:R-:W-:Y:S02]  /*cee0*/  IADD3 R0, P2, R0, UR4, RZ ;  /* 0x0000000400007c10 */ /* 0x000fe4000ff5e0ff */
[----:B------:R-:W-:Y:S01]  /*cef0*/  ISETP.GE.U32.AND P1, PT, R4, UR5, PT ;  /* 0x0000000504007c0c */ /* 0x000fe2000bf26070 */
[----:B------:R-:W-:Y:S01]  /*cf00*/  ULDC.64 UR4, c[0x0][0x680] ;  /* 0x0001a00000047ab9 */ /* 0x000fe20000000a00 */
[----:B------:R-:W-:Y:S02]  /*cf10*/  IADD3.X R3, RZ, RZ, RZ, P2, !PT ;  /* 0x000000ffff037210 */ /* 0x000fe400017fe4ff */
[----:B------:R-:W-:-:S04]  /*cf20*/  LEA R4, P2, R0, UR4, 0x2 ;  /* 0x0000000400047c11 */ /* 0x000fc8000f8410ff */
[----:B------:R-:W-:-:S05]  /*cf30*/  LEA.HI.X R5, R0, UR5, R3, 0x2, P2 ;  /* 0x0000000500057c11 */ /* 0x000fca00090f1403 */
[----:B------:R1:W-:Y:S04]  /*cf40*/  @!P0 STG.E desc[UR8][R4.64], R9 ;  /* 0x0000000904008986 */ /* 0x0003e8000c101908 */
[----:B------:R1:W-:Y:S02]  /*cf50*/  @!P1 STG.E desc[UR8][R4.64+0x20], R7 ;  /* 0x0000200704009986 */ /* 0x0003e4000c101908 */
.L_x_62:
[----:B------:R-:W-:Y:S05]  /*cf60*/  BSYNC B0 ;  /* 0x0000000000007941 */ /* 0x000fea0003800000 */
.L_x_61:
[----:B------:R-:W-:Y:S01]  /*cf70*/  ULDC.64 UR4, c[0x0][0x730] ;  /* 0x0001cc0000047ab9 */ /* 0x000fe20000000a00 */
[-C--:B------:R-:W-:Y:S01]  /*cf80*/  FMUL R26, R26, R8.reuse ;  /* 0x000000081a1a7220 */ /* 0x080fe20000400000 */
[----:B------:R-:W-:Y:S01]  /*cf90*/  ISETP.NE.U32.AND P0, PT, RZ, UR4, PT ;  /* 0x00000004ff007c0c */ /* 0x000fe2000bf05070 */
[-C--:B------:R-:W-:Y:S01]  /*cfa0*/  FMUL R22, R27, R8.reuse ;  /* 0x000000081b167220 */ /* 0x080fe20000400000 */
[-C--:B------:R-:W-:Y:S01]  /*cfb0*/  FMUL R30, R30, R8.reuse ;  /* 0x000000081e1e7220 */ /* 0x080fe20000400000 */
[-C--:B------:R-:W-:Y:S01]  /*cfc0*/  FMUL R120, R31, R8.reuse ;  /* 0x000000081f787220 */ /* 0x080fe20000400000 */
[----:B------:R-:W-:Y:S01]  /*cfd0*/  ISETP.NE.AND.EX P0, PT, RZ, UR5, PT, P0 ;  /* 0x00000005ff007c0c */ /* 0x000fe2000bf05300 */
        /* <DEDUP_REMOVED lines=44> */
[----:B------:R-:W-:Y:S06]  /*d2a0*/  @P0 BRA `(.L_x_63) ;  /* 0x0000000000200947 */ /* 0x000fec0003800000 */
[----:B------:R-:W-:Y:S02]  /*d2b0*/  ULDC.64 UR4, c[0x0][0x728] ;  /* 0x0001ca0000047ab9 */ /* 0x000fe40000000a00 */
[----:B------:R-:W-:-:S04]  /*d2c0*/  ISETP.NE.U32.AND P0, PT, RZ, UR4, PT ;  /* 0x00000004ff007c0c */ /* 0x000fc8000bf05070 */
[----:B------:R-:W-:-:S13]  /*d2d0*/  ISETP.NE.AND.EX P0, PT, RZ, UR5, PT, P0 ;  /* 0x00000005ff007c0c */ /* 0x000fda000bf05300 */
[----:B------:R-:W-:Y:S05]  /*d2e0*/  @!P0 BRA `(.L_x_64) ;  /* 0x00000000000c8947 */ /* 0x000fea0003800000 */
[----:B-1----:R-:W1:Y:S02]  /*d2f0*/  LDC.64 R4, c[0x0][0x728] ;  /* 0x0001ca00ff047b82 */ /* 0x002e640000000a00 */
[----:B-1----:R2:W5:Y:S01]  /*d300*/  LDG.E R4, desc[UR8][R4.64] ;  /* 0x0000000804047981 */ /* 0x002562000c1e1900 */
[----:B------:R-:W-:Y:S05]  /*d310*/  BRA `(.L_x_63) ;  /* 0x0000000000047947 */ /* 0x000fea0003800000 */
.L_x_64:
[----:B-1----:R-:W3:Y:S02]  /*d320*/  LDC R4, c[0x0][0x720] ;  /* 0x0001c800ff047b82 */ /* 0x002ee40000000800 */
.L_x_63:
[----:B------:R-:W-:Y:S02]  /*d330*/  MOV R0, RZ ;  /* 0x000000ff00007202 */ /* 0x000fe40000000f00 */
[----:B---3-5:R-:W-:Y:S02]  /*d340*/  MOV R83, R4 ;  /* 0x0000000400537202 */ /* 0x028fe40000000f00 */
[----:B------:R-:W-:-:S13]  /*d350*/  LOP3.LUT P0, RZ, R0, 0x1bf, RZ, 0xc0, !PT ;  /* 0x000001bf00ff7812 */ /* 0x000fda000780c0ff */
[----:B------:R-:W-:Y:S05]  /*d360*/  @!P0 BRA `(.L_x_65) ;  /* 0x0000000000408947 */ /* 0x000fea0003800000 */
[----:B------:R-:W-:Y:S01]  /*d370*/  MOV R0, 0x0 ;  /* 0x0000000000007802 */ /* 0x000fe20000000f00 */
[----:B------:R-:W-:Y:S01]  /*d380*/  ULDC.64 UR4, c[0x4][0x70] ;  /* 0x01001c0000047ab9 */ /* 0x000fe20000000a00 */
[----:B------:R-:W-:Y:S01]  /*d390*/  ULDC.64 UR6, c[0x4][0x8] ;  /* 0x0100020000067ab9 */ /* 0x000fe20000000a00 */
[----:B-1----:R-:W-:Y:S01]  /*d3a0*/  MOV R4, UR4 ;  /* 0x0000000400047c02 */ /* 0x002fe20008000f00 */
[----:B------:R1:W3:Y:S01]  /*d3b0*/  LDC.64 R14, c[0x4][R0] ;  /* 0x01000000000e7b82 */ /* 0x0002e20000000a00 */
[----:B--2---:R-:W-:Y:S01]  /*d3c0*/  MOV R5, UR5 ;  /* 0x0000000500057c02 */ /* 0x004fe20008000f00 */
[----:B------:R-:W-:Y:S01]  /*d3d0*/  ULDC.64 UR4, c[0x4][0x78] ;  /* 0x01001e0000047ab9 */ /* 0x000fe20000000a00 */
[----:B------:R-:W-:Y:S01]  /*d3e0*/  MOV R10, UR6 ;  /* 0x00000006000a7c02 */ /* 0x000fe20008000f00 */
[----:B------:R-:W-:Y:S01]  /*d3f0*/  IMAD.U32 R7, RZ, RZ, UR5 ;  /* 0x00000005ff077e24 */ /* 0x000fe2000f8e00ff */
[----:B------:R-:W-:Y:S02]  /*d400*/  MOV R6, UR4 ;  /* 0x0000000400067c02 */ /* 0x000fe40008000f00 */
[----:B------:R-:W-:-:S02]  /*d410*/  MOV R11, UR7 ;  /* 0x00000007000b7c02 */ /* 0x000fc40008000f00 */
[----:B------:R-:W-:Y:S02]  /*d420*/  MOV R8, 0x70 ;  /* 0x0000007000087802 */ /* 0x000fe40000000f00 */
[----:B------:R-:W-:Y:S02]  /*d430*/  MOV R12, 0x1 ;  /* 0x00000001000c7802 */ /* 0x000fe40000000f00 */
[----:B-1----:R-:W-:-:S07]  /*d440*/  MOV R13, RZ ;  /* 0x000000ff000d7202 */ /* 0x002fce0000000f00 */
[----:B------:R-:W-:-:S07]  /*d450*/  LEPC R20, `(.L_x_65) ;  /* 0x000000001014794e */ /* 0x000fce0000000000 */
[----:B---3--:R-:W-:Y:S05]  /*d460*/  CALL.ABS.NOINC R14 ;  /* 0x000000000e007343 */ /* 0x008fea0003c00000 */
.L_x_65:
[----:B------:R-:W-:-:S13]  /*d470*/  LOP3.LUT P0, RZ, R2, 0x1bf, RZ, 0xc0, !PT ;  /* 0x000001bf02ff7812 */ /* 0x000fda000780c0ff */
[----:B------:R-:W-:Y:S05]  /*d480*/  @!P0 BRA `(.L_x_66) ;  /* 0x0000000000408947 */ /* 0x000fea0003800000 */
[----:B------:R-:W-:Y:S01]  /*d490*/  MOV R0, 0x0 ;  /* 0x0000000000007802 */ /* 0x000fe20000000f00 */
[----:B------:R-:W-:Y:S01]  /*d4a0*/  ULDC.64 UR4, c[0x4][0x70] ;  /* 0x01001c0000047ab9 */ /* 0x000fe20000000a00 */
[----:B------:R-:W-:Y:S01]  /*d4b0*/  ULDC.64 UR6, c[0x4][0x78] ;  /* 0x01001e0000067ab9 */ /* 0x000fe20000000a00 */
[----:B-1----:R-:W-:Y:S01]  /*d4c0*/  IMAD.U32 R4, RZ, RZ, UR4 ;  /* 0x00000004ff047e24 */ /* 0x002fe2000f8e00ff */
[----:B------:R1:W3:Y:S01]  /*d4d0*/  LDC.64 R14, c[0x4][R0] ;  /* 0x01000000000e7b82 */ /* 0x0002e20000000a00 */
[----:B--2---:R-:W-:Y:S01]  /*d4e0*/  MOV R5, UR5 ;  /* 0x0000000500057c02 */ /* 0x004fe20008000f00 */
[----:B------:R-:W-:Y:S01]  /*d4f0*/  ULDC.64 UR4, c[0x4][0x10] ;  /* 0x0100040000047ab9 */ /* 0x000fe20000000a00 */
[----:B------:R-:W-:Y:S01]  /*d500*/  MOV R6, UR6 ;  /* 0x0000000600067c02 */ /* 0x000fe20008000f00 */
[----:B------:R-:W-:Y:S01]  /*d510*/  IMAD.MOV.U32 R8, RZ, RZ, 0x70 ;  /* 0x00000070ff087424 */ /* 0x000fe200078e00ff */
[----:B------:R-:W-:Y:S02]  /*d520*/  MOV R7, UR7 ;  /* 0x0000000700077c02 */ /* 0x000fe40008000f00 */
[----:B------:R-:W-:-:S02]  /*d530*/  MOV R10, UR4 ;  /* 0x00000004000a7c02 */ /* 0x000fc40008000f00 */
[----:B------:R-:W-:Y:S02]  /*d540*/  MOV R11, UR5 ;  /* 0x00000005000b7c02 */ /* 0x000fe40008000f00 */
[----:B------:R-:W-:Y:S02]  /*d550*/  MOV R12, 0x1 ;  /* 0x00000001000c7802 */ /* 0x000fe40000000f00 */
[----:B-1----:R-:W-:-:S07]  /*d560*/  MOV R13, RZ ;  /* 0x000000ff000d7202 */ /* 0x002fce0000000f00 */
[----:B------:R-:W-:-:S07]  /*d570*/  LEPC R20, `(.L_x_66) ;  /* 0x000000001014794e */ /* 0x000fce0000000000 */
[----:B---3--:R-:W-:Y:S05]  /*d580*/  CALL.ABS.NOINC R14 ;  /* 0x000000000e007343 */ /* 0x008fea0003c00000 */
.L_x_66:
[----:B------:R-:W-:Y:S01]  /*d590*/  ULDC.64 UR4, c[0x0][0x730] ;  /* 0x0001cc0000047ab9 */ /* 0x000fe20000000a00 */
[----:B------:R-:W-:Y:S01]  /*d5a0*/  SHF.L.U32 R0, R16, 0x5, RZ ;  /* 0x0000000510007819 */ /* 0x000fe200000006ff */
[----:B------:R-:W-:Y:S01]  /*d5b0*/  VIADD R17, R17, 0x1f ;  /* 0x0000001f11117836 */ /* 0x000fe20000000000 */
[----:B------:R-:W-:Y:S02]  /*d5c0*/  ISETP.NE.U32.AND P0, PT, RZ, UR4, PT ;  /* 0x00000004ff007c0c */ /* 0x000fe4000bf05070 */
[----:B-1----:R-:W-:Y:S02]  /*d5d0*/  SHF.R.U32.HI R4, RZ, 0x1, R16 ;  /* 0x00000001ff047819 */ /* 0x002fe40000011610 */
[----:B------:R-:W-:Y:S02]  /*d5e0*/  ISETP.NE.AND.EX P0, PT, RZ, UR5, PT, P0 ;  /* 0x00000005ff007c0c */ /* 0x000fe4000bf05300 */
[C---:B------:R-:W-:Y:S02]  /*d5f0*/  LOP3.LUT R3, R0.reuse, 0xc0, RZ, 0xc0, !PT ;  /* 0x000000c000037812 */ /* 0x040fe400078ec0ff */
[----:B--2---:R-:W-:-:S02]  /*d600*/  LOP3.LUT R5, R0, 0x20, RZ, 0xc0, !PT ;  /* 0x0000002000057812 */ /* 0x004fc400078ec0ff */
[----:B------:R-:W-:Y:S02]  /*d610*/  LOP3.LUT R3, R3, 0x8, R4, 0xf8, !PT ;  /* 0x0000000803037812 */ /* 0x000fe400078ef804 */
[----:B------:R-:W-:Y:S02]  /*d620*/  SHF.L.U32 R4, R16, 0x2, RZ ;  /* 0x0000000210047819 */ /* 0x000fe400000006ff */
[----:B------:R-:W-:Y:S02]  /*d630*/  LEA R5, R18, R5, 0x9 ;  /* 0x0000000512057211 */ /* 0x000fe400078e48ff */
[----:B------:R-:W-:Y:S01]  /*d640*/  LOP3.LUT R3, R3, 0x18, R4, 0x78, !PT ;  /* 0x0000001803037812 */ /* 0x000fe200078e7804 */
[----:B------:R-:W1:Y:S01]  /*d650*/  @P0 LDC R83, c[0x0][0x720] ;  /* 0x0001c800ff530b82 */ /* 0x000e620000000800 */
[----:B------:R-:W-:Y:S02]  /*d660*/  LOP3.LUT R0, R0, 0x100, RZ, 0xc0, !PT ;  /* 0x0000010000007812 */ /* 0x000fe400078ec0ff */
[----:B------:R-:W-:-:S02]  /*d670*/  ISETP.GT.U32.AND P1, PT, R17, 0x3e, PT ;  /* 0x0000003e1100780c */ /* 0x000fc40003f24070 */
[----:B------:R-:W-:Y:S02]  /*d680*/  IADD3 R3, R3, R5, R0 ;  /* 0x0000000503037210 */ /* 0x000fe40007ffe000 */
[----:B------:R-:W-:Y:S02]  /*d690*/  LOP3.LUT P0, RZ, R16, 0x4, RZ, 0xc0, !PT ;  /* 0x0000000410ff7812 */ /* 0x000fe4000780c0ff */
[----:B------:R-:W-:-:S04]  /*d6a0*/  LEA R3, R3, R2, 0x1 ;  /* 0x0000000203037211 */ /* 0x000fc800078e08ff */
[----:B------:R-:W-:Y:S01]  /*d6b0*/  IADD3 R21, R3, 0x1000, RZ ;  /* 0x0000100003157810 */ /* 0x000fe20007ffe0ff */
[-C--:B-1----:R-:W-:Y:S01]  /*d6c0*/  FMUL R5, R26, R83.reuse ;  /* 0x000000531a057220 */ /* 0x082fe20000400000 */
        /* <DEDUP_REMOVED lines=16> */
[-C--:B------:R-:W-:Y:S01]  /*d7d0*/  FMUL R14, R42, R83.reuse ;  /* 0x000000532a0e7220 */ /* 0x080fe20000400000 */
[----:B------:R-:W-:Y:S01]  /*d7e0*/  MOV R0, 0x10 ;  /* 0x0000001000007802 */ /* 0x000fe20000000f00 */
        /* <DEDUP_REMOVED lines=79> */
[----:B------:R-:W-:Y:S01]  /*dce0*/  FMUL R83, R118, R83 ;  /* 0x0000005376537220 */ /* 0x000fe20000400000 */
[----:B------:R-:W-:-:S02]  /*dcf0*/  F2FP.BF16.F32.PACK_AB R9, R10, R9 ;  /* 0x000000090a09723e */ /* 0x000fc400000010ff */
[----:B------:R-:W-:Y:S02]  /*dd00*/  F2FP.BF16.F32.PACK_AB R4, R25, R4 ;  /* 0x000000041904723e */ /* 0x000fe400000010ff */
[----:B------:R-:W-:Y:S02]  /*dd10*/  F2FP.BF16.F32.PACK_AB R6, R29, R6 ;  /* 0x000000061d06723e */ /* 0x000fe400000010ff */
[----:B------:R-:W-:Y:S02]  /*dd20*/  F2FP.BF16.F32.PACK_AB R8, R33, R32 ;  /* 0x000000202108723e */ /* 0x000fe400000010ff */
[----:B------:R-:W-:Y:S02]  /*dd30*/  F2FP.BF16.F32.PACK_AB R10, R37, R36 ;  /* 0x00000024250a723e */ /* 0x000fe400000010ff */
[----:B------:R-:W-:Y:S02]  /*dd40*/  F2FP.BF16.F32.PACK_AB R11, R12, R11 ;  /* 0x0000000b0c0b723e */ /* 0x000fe400000010ff */
[----:B------:R-:W-:Y:S01]  /*dd50*/  SEL R0, R0, 0xfffffff0, !P0 ;  /* 0xfffffff000007807 */ /* 0x000fe20004000000 */
[----:B------:R-:W-:Y:S06]  /*dd60*/  @P1 BRA `(.L_x_67) ;  /* 0x0000000000041947 */ /* 0x000fec0003800000 */
[----:B------:R-:W-:-:S04]  /*dd70*/  DEPBAR.LE SB0, 0x1 ;  /* 0x000080400000791a */ /* 0x000fc80000000000 */
.L_x_67:
[----:B------:R-:W-:Y:S05]  /*dd80*/  WARPSYNC.ALL ;  /* 0x0000000000007948 */ /* 0x000fea0003800000 */
[----:B------:R-:W-:Y:S01]  /*dd90*/  BAR.SYNC.DEFER_BLOCKING 0x1, 0x80 ;  /* 0x0042000000007b1d */ /* 0x000fe20000010000 */
[C---:B------:R-:W-:Y:S02]  /*dda0*/  LEA R21, R0.reuse, R21, 0x1 ;  /* 0x0000001500157211 */ /* 0x040fe400078e08ff */
[----:B------:R-:W-:Y:S02]  /*ddb0*/  LEA R0, R0, R3, 0x1 ;  /* 0x0000000300007211 */ /* 0x000fe400078e08ff */
[----:B------:R-:W-:Y:S01]  /*ddc0*/  F2FP.BF16.F32.PACK_AB R13, R13, R14 ;  /* 0x0000000e0d0d723e */ /* 0x000fe200000010ff */
[----:B------:R-:W-:Y:S01]  /*ddd0*/  BSSY B0, `(.L_x_68) ;  /* 0x000001e000007945 */ /* 0x000fe20003800000 */
[----:B------:R-:W-:-:S02]  /*dde0*/  F2FP.BF16.F32.PACK_AB R15, R15, R16 ;  /* 0x000000100f0f723e */ /* 0x000fc400000010ff */
[----:B------:R-:W-:Y:S02]  /*ddf0*/  F2FP.BF16.F32.PACK_AB R17, R17, R18 ;  /* 0x000000121111723e */ /* 0x000fe400000010ff */
[----:B------:R-:W-:Y:S02]  /*de00*/  F2FP.BF16.F32.PACK_AB R12, R41, R40 ;  /* 0x00000028290c723e */ /* 0x000fe400000010ff */
[----:B------:R-:W-:Y:S02]  /*de10*/  F2FP.BF16.F32.PACK_AB R14, R45, R44 ;  /* 0x0000002c2d0e723e */ /* 0x000fe400000010ff */
[----:B------:R-:W-:Y:S02]  /*de20*/  F2FP.BF16.F32.PACK_AB R16, R49, R48 ;  /* 0x000000303110723e */ /* 0x000fe400000010ff */
[----:B------:R-:W-:Y:S02]  /*de30*/  F2FP.BF16.F32.PACK_AB R18, R53, R52 ;  /* 0x000000343512723e */ /* 0x000fe400000010ff */
[----:B------:R-:W-:Y:S01]  /*de40*/  F2FP.BF16.F32.PACK_AB R19, R19, R20 ;  /* 0x000000141313723e */ /* 0x000fe200000010ff */
[----:B------:R1:W-:Y:S04]  /*de50*/  STSM.16.M88.4 [R3], R4 ;  /* 0x0000000403007844 */ /* 0x0003e80000000200 */
[----:B------:R1:W-:Y:S01]  /*de60*/  STSM.16.M88.4 [R0], R8 ;  /* 0x0000000800007844 */ /* 0x0003e20000000200 */
[----:B------:R-:W-:Y:S01]  /*de70*/  @!PT LDS RZ, [RZ] ;  /* 0x00000000fffff984 */ /* 0x000fe20000000800 */
[----:B------:R-:W-:Y:S01]  /*de80*/  @!PT LDS RZ, [RZ] ;  /* 0x00000000fffff984 */ /* 0x000fe20000000800 */
[----:B------:R-:W-:Y:S01]  /*de90*/  @!PT LDS RZ, [RZ] ;  /* 0x00000000fffff984 */ /* 0x000fe20000000800 */
[----:B------:R-:W-:Y:S01]  /*dea0*/  @!PT LDS RZ, [RZ] ;  /* 0x00000000fffff984 */ /* 0x000fe20000000800 */
[----:B------:R2:W-:Y:S06]  /*deb0*/  MEMBAR.ALL.CTA ;  /* 0x0000000000007992 */ /* 0x0005ec0000008000 */
[----:B--2---:R-:W2:Y:S02]  /*dec0*/  FENCE.VIEW.ASYNC.S ;  /* 0x00000000000073c6 */ /* 0x004ea40000000000 */
[----:B--2---:R-:W-:Y:S06]  /*ded0*/  BAR.SYNC.DEFER_BLOCKING 0x1, 0x80 ;  /* 0x0042000000007b1d */ /* 0x004fec0000010000 */
[----:B------:R-:W-:Y:S05]  /*dee0*/  @P1 BRA `(.L_x_69) ;  /* 0x0000000000301947 */ /* 0x000fea0003800000 */
[----:B------:R-:W2:Y:S01]  /*def0*/  S2UR UR10, SR_CTAID.X ;  /* 0x00000000000a79c3 */ /* 0x000ea20000002500 */
[----:B------:R-:W-:Y:S01]  /*df00*/  ULDC.64 UR4, c[0x0][0x198] ;  /* 0x0000660000047ab9 */ /* 0x000fe20000000a00 */
[----:B------:R-:W-:Y:S01]  /*df10*/  R2UR UR8, R2 ;  /* 0x00000000020872ca */ /* 0x000fe200000e0000 */
[----:B------:R-:W-:Y:S01]  /*df20*/  UIADD3 UR4, UP0, UR4, 0x670, URZ ;  /* 0x0000067004047890 */ /* 0x000fe2000ff1e03f */
[----:B------:R-:W-:Y:S01]  /*df30*/  UMOV UR9, URZ ;  /* 0x0000003f00097c82 */ /* 0x000fe20008000000 */
[----:B------:R-:W-:Y:S02]  /*df40*/  UMOV UR11, UR36 ;  /* 0x00000024000b7c82 */ /* 0x000fe40008000000 */
[----:B------:R-:W-:Y:S01]  /*df50*/  UIADD3.X UR5, URZ, UR5, URZ, UP0, !UPT ;  /* 0x000000053f057290 */ /* 0x000fe200087fe43f */
[----:B------:R-:W-:Y:S01]  /*df60*/  UMOV UR12, UR37 ;  /* 0x00000025000c7c82 */ /* 0x000fe20008000000 */
[----:B--2---:R-:W-:-:S09]  /*df70*/  USHF.L.U32 UR10, UR10, 0x6, URZ ;  /* 0x000000060a0a7899 */ /* 0x004fd2000800063f */
[----:B------:R2:W-:Y:S01]  /*df80*/  UTMASTG.4D [UR8], [UR4] ;  /* 0x00000008040073b5 */ /* 0x0005e20008018000 */
[----:B------:R0:W-:Y:S01]  /*df90*/  UTMACMDFLUSH ;  /* 0x00000000000079b7 */ /* 0x0001e20000000000 */
[----:B--2---:R-:W-:-:S04]  /*dfa0*/  DEPBAR.LE SB0, 0x1 ;  /* 0x000080400000791a */ /* 0x004fc80000000000 */
.L_x_69:
[----:B------:R-:W-:Y:S05]  /*dfb0*/  BSYNC B0 ;  /* 0x0000000000007941 */ /* 0x000fea0003800000 */
.L_x_68:
[----:B------:R-:W-:Y:S01]  /*dfc0*/  BAR.SYNC.DEFER_BLOCKING 0x1, 0x80 ;  /* 0x0042000000007b1d */ /* 0x000fe20000010000 */
[----:B-1----:R-:W-:Y:S02]  /*dfd0*/  F2FP.BF16.F32.PACK_AB R4, R57, R56 ;  /* 0x000000383904723e */ /* 0x002fe400000010ff */
[----:B------:R-:W-:Y:S02]  /*dfe0*/  F2FP.BF16.F32.PACK_AB R5, R22, R23 ;  /* 0x000000171605723e */ /* 0x000fe400000010ff */
[----:B------:R-:W-:Y:S01]  /*dff0*/  F2FP.BF16.F32.PACK_AB R6, R61, R60 ;  /* 0x0000003c3d06723e */ /* 0x000fe200000010ff */
[----:B------:R-:W-:Y:S01]  /*e000*/  BSSY B0, `(.L_x_70) ;  /* 0x000001d000007945 */ /* 0x000fe20003800000 */
[----:B------:R-:W-:Y:S02]  /*e010*/  F2FP.BF16.F32.PACK_AB R7, R24, R27 ;  /* 0x0000001b1807723e */ /* 0x000fe400000010ff */
[----:B------:R-:W-:Y:S02]  /*e020*/  F2FP.BF16.F32.PACK_AB R8, R65, R64 ;  /* 0x000000404108723e */ /* 0x000fe400000010ff */
[----:B------:R-:W-:-:S02]  /*e030*/  F2FP.BF16.F32.PACK_AB R9, R26, R31 ;  /* 0x0000001f1a09723e */ /* 0x000fc400000010ff */
[----:B------:R-:W-:Y:S02]  /*e040*/  F2FP.BF16.F32.PACK_AB R10, R69, R68 ;  /* 0x00000044450a723e */ /* 0x000fe400000010ff */
[----:B------:R-:W-:Y:S01]  /*e050*/  F2FP.BF16.F32.PACK_AB R11, R28, R35 ;  /* 0x000000231c0b723e */ /* 0x000fe200000010ff */
[----:B------:R1:W-:Y:S04]  /*e060*/  STSM.16.M88.4 [R3+0x1000], R12 ;  /* 0x0010000c03007844 */ /* 0x0003e80000000200 */
[----:B------:R1:W-:Y:S01]  /*e070*/  STSM.16.M88.4 [R0+0x1000], R16 ;  /* 0x0010001000007844 */ /* 0x0003e20000000200 */
        /* <DEDUP_REMOVED lines=9> */
[----:B------:R-:W-:Y:S01]  /*e110*/  R2UR UR8, R2 ;  /* 0x00000000020872ca */ /* 0x000fe200000e0000 */
[----:B------:R-:W-:Y:S01]  /*e120*/  ULDC.64 UR4, c[0x0][0x198] ;  /* 0x0000660000047ab9 */ /* 0x000fe20000000a00 */
[----:B------:R-:W-:Y:S01]  /*e130*/  UMOV UR9, 0x20 ;  /* 0x0000002000097882 */ /* 0x000fe20000000000 */
[----:B------:R-:W-:Y:S01]  /*e140*/  UIADD3 UR4, UP0, UR4, 0x670, URZ ;  /* 0x0000067004047890 */ /* 0x000fe2000ff1e03f */
[----:B------:R-:W-:Y:S01]  /*e150*/  UMOV UR11, UR36 ;  /* 0x00000024000b7c82 */ /* 0x000fe20008000000 */
[----:B------:R-:W-:Y:S02]  /*e160*/  UMOV UR12, UR37 ;  /* 0x00000025000c7c82 */ /* 0x000fe40008000000 */
[----:B------:R-:W-:-:S06]  /*e170*/  UIADD3.X UR5, URZ, UR5, URZ, UP0, !UPT ;  /* 0x000000053f057290 */ /* 0x000fcc00087fe43f */
[----:B------:R-:W-:Y:S02]  /*e180*/  UIADD3 UR8, UR8, 0x1000, URZ ;  /* 0x0000100008087890 */ /* 0x000fe4000fffe03f */
[----:B--2---:R-:W-:-:S09]  /*e190*/  USHF.L.U32 UR10, UR10, 0x6, URZ ;  /* 0x000000060a0a7899 */ /* 0x004fd2000800063f */
[----:B------:R2:W-:Y:S01]  /*e1a0*/  UTMASTG.4D [UR8], [UR4] ;  /* 0x00000008040073b5 */ /* 0x0005e20008018000 */
[----:B------:R0:W-:Y:S01]  /*e1b0*/  UTMACMDFLUSH ;  /* 0x00000000000079b7 */ /* 0x0001e20000000000 */
[----:B--2---:R-:W-:-:S04]  /*e1c0*/  DEPBAR.LE SB0, 0x1 ;  /* 0x000080400000791a */ /* 0x004fc80000000000 */
.L_x_71:
[----:B------:R-:W-:Y:S05]  /*e1d0*/  BSYNC B0 ;  /* 0x0000000000007941 */ /* 0x000fea0003800000 */
.L_x_70:
        /* <DEDUP_REMOVED lines=24> */
[----:B------:R-:W-:Y:S01]  /*e360*/  UMOV UR9, 0x40 ;  /* 0x0000004000097882 */ /* 0x000fe20000000000 */
[----:B------:R-:W-:Y:S02]  /*e370*/  UMOV UR11, UR36 ;  /* 0x00000024000b7c82 */ /* 0x000fe40008000000 */
[----:B------:R-:W-:Y:S01]  /*e380*/  UIADD3.X UR5, URZ, UR5, URZ, UP0, !UPT ;  /* 0x000000053f057290 */ /* 0x000fe200087fe43f */
[----:B------:R-:W-:Y:S01]  /*e390*/  UMOV UR12, UR37 ;  /* 0x00000025000c7c82 */ /* 0x000fe20008000000 */
[----:B--2---:R-:W-:-:S09]  /*e3a0*/  USHF.L.U32 UR10, UR10, 0x6, URZ ;  /* 0x000000060a0a7899 */ /* 0x004fd2000800063f */
[----:B------:R2:W-:Y:S01]  /*e3b0*/  UTMASTG.4D [UR8], [UR4] ;  /* 0x00000008040073b5 */ /* 0x0005e20008018000 */
[----:B------:R0:W-:Y:S01]  /*e3c0*/  UTMACMDFLUSH ;  /* 0x00000000000079b7 */ /* 0x0001e20000000000 */
[----:B--2---:R-:W-:-:S04]  /*e3d0*/  DEPBAR.LE SB0, 0x1 ;  /* 0x000080400000791a */ /* 0x004fc80000000000 */
.L_x_73:
[----:B------:R-:W-:Y:S05]  /*e3e0*/  BSYNC B0 ;  /* 0x0000000000007941 */ /* 0x000fea0003800000 */
.L_x_72:
[----:B------:R-:W-:Y:S01]  /*e3f0*/  BAR.SYNC.DEFER_BLOCKING 0x1, 0x80 ;  /* 0x0042000000007b1d */ /* 0x000fe20000010000 */
[----:B------:R-:W-:Y:S02]  /*e400*/  F2FP.BF16.F32.PACK_AB R88, R89, R88 ;  /* 0x000000585958723e */ /* 0x000fe400000010ff */
        /* <DEDUP_REMOVED lines=9> */
[----:B------:R2:W-:Y:S01]  /*e4a0*/  STSM.16.M88.4 [R21], R16 ;  /* 0x0000001015007844 */ /* 0x0005e20000000200 */
[----:B------:R-:W-:Y:S01]  /*e4b0*/  @!PT LDS RZ, [RZ] ;  /* 0x00000000fffff984 */ /* 0x000fe20000000800 */
[----:B------:R-:W-:Y:S01]  /*e4c0*/  @!PT LDS RZ, [RZ] ;  /* 0x00000000fffff984 */ /* 0x000fe20000000800 */
[----:B------:R-:W-:Y:S01]  /*e4d0*/  @!PT LDS RZ, [RZ] ;  /* 0x00000000fffff984 */ /* 0x000fe20000000800 */
[----:B------:R-:W-:Y:S01]  /*e4e0*/  @!PT LDS RZ, [RZ] ;  /* 0x00000000fffff984 */ /* 0x000fe20000000800 */
[----:B------:R3:W-:Y:S06]  /*e4f0*/  MEMBAR.ALL.CTA ;  /* 0x0000000000007992 */ /* 0x0007ec0000008000 */
[----:B---3--:R-:W3:Y:S02]  /*e500*/  FENCE.VIEW.ASYNC.S ;  /* 0x00000000000073c6 */ /* 0x008ee40000000000 */
[----:B---3--:R-:W-:Y:S06]  /*e510*/  BAR.SYNC.DEFER_BLOCKING 0x1, 0x80 ;  /* 0x0042000000007b1d */ /* 0x008fec0000010000 */
[----:B------:R-:W-:Y:S05]  /*e520*/  @P1 BRA `(.L_x_75) ;  /* 0x0000000000341947 */ /* 0x000fea0003800000 */
[----:B------:R-:W3:Y:S01]  /*e530*/  S2UR UR10, SR_CTAID.X ;  /* 0x00000000000a79c3 */ /* 0x000ee20000002500 */
        /* <DEDUP_REMOVED lines=8> */
[----:B---3--:R-:W-:-:S09]  /*e5c0*/  USHF.L.U32 UR10, UR10, 0x6, URZ ;  /* 0x000000060a0a7899 */ /* 0x008fd2000800063f */
[----:B------:R3:W-:Y:S01]  /*e5d0*/  UTMASTG.4D [UR8], [UR4] ;  /* 0x00000008040073b5 */ /* 0x0007e20008018000 */
[----:B------:R0:W-:Y:S01]  /*e5e0*/  UTMACMDFLUSH ;  /* 0x00000000000079b7 */ /* 0x0001e20000000000 */
[----:B---3--:R-:W-:-:S04]  /*e5f0*/  DEPBAR.LE SB0, 0x1 ;  /* 0x000080400000791a */ /* 0x008fc80000000000 */
.L_x_75:
[----:B------:R-:W-:Y:S05]  /*e600*/  BSYNC B0 ;  /* 0x0000000000007941 */ /* 0x000fea0003800000 */
.L_x_74:
        /* <DEDUP_REMOVED lines=17> */
[----:B----4-:R-:W4:Y:S02]  /*e720*/  FENCE.VIEW.ASYNC.S ;  /* 0x00000000000073c6 */ /* 0x010f240000000000 */
[----:B----4-:R-:W-:Y:S06]  /*e730*/  BAR.SYNC.DEFER_BLOCKING 0x1, 0x80 ;  /* 0x0042000000007b1d */ /* 0x010fec0000010000 */
[----:B------:R-:W-:Y:S05]  /*e740*/  @P1 BRA `(.L_x_77) ;  /* 0x0000000000301947 */ /* 0x000fea0003800000 */
[----:B------:R-:W4:Y:S01]  /*e750*/  S2UR UR10, SR_CTAID.X ;  /* 0x00000000000a79c3 */ /* 0x000f220000002500 */
[----:B------:R-:W-:Y:S01]  /*e760*/  ULDC.64 UR4, c[0x0][0x198] ;  /* 0x0000660000047ab9 */ /* 0x000fe20000000a00 */
[----:B------:R-:W-:Y:S01]  /*e770*/  R2UR UR8, R2 ;  /* 0x00000000020872ca */ /* 0x000fe200000e0000 */
[----:B------:R-:W-:Y:S01]  /*e780*/  UIADD3 UR4, UP0, UR4, 0x670, URZ ;  /* 0x0000067004047890 */ /* 0x000fe2000ff1e03f */
[----:B------:R-:W-:Y:S01]  /*e790*/  UMOV UR9, 0x80 ;  /* 0x0000008000097882 */ /* 0x000fe20000000000 */
[----:B------:R-:W-:Y:S02]  /*e7a0*/  UMOV UR11, UR36 ;  /* 0x00000024000b7c82 */ /* 0x000fe40008000000 */
[----:B------:R-:W-:Y:S01]  /*e7b0*/  UIADD3.X UR5, URZ, UR5, URZ, UP0, !UPT ;  /* 0x000000053f057290 */ /* 0x000fe200087fe43f */
[----:B------:R-:W-:Y:S01]  /*e7c0*/  UMOV UR12, UR37 ;  /* 0x00000025000c7c82 */ /* 0x000fe20008000000 */
[----:B----4-:R-:W-:-:S09]  /*e7d0*/  USHF.L.U32 UR10, UR10, 0x6, URZ ;  /* 0x000000060a0a7899 */ /* 0x010fd2000800063f */
[----:B------:R4:W-:Y:S01]  /*e7e0*/  UTMASTG.4D [UR8], [UR4] ;  /* 0x00000008040073b5 */ /* 0x0009e20008018000 */
[----:B------:R0:W-:Y:S01]  /*e7f0*/  UTMACMDFLUSH ;  /* 0x00000000000079b7 */ /* 0x0001e20000000000 */
[----:B----4-:R-:W-:-:S04]  /*e800*/  DEPBAR.LE SB0, 0x1 ;  /* 0x000080400000791a */ /* 0x010fc80000000000 */
.L_x_77:
[----:B------:R-:W-:Y:S05]  /*e810*/  BSYNC B0 ;  /* 0x0000000000007941 */ /* 0x000fea0003800000 */
.L_x_76:
[----:B------:R-:W-:Y:S06]  /*e820*/  BAR.SYNC.DEFER_BLOCKING 0x1, 0x80 ;  /* 0x0042000000007b1d */ /* 0x000fec0000010000 */
[----:B------:R-:W-:Y:S01]  /*e830*/  BSSY B0, `(.L_x_78) ;  /* 0x0000017000007945 */ /* 0x000fe20003800000 */
[----:B------:R4:W-:Y:S04]  /*e840*/  STSM.16.M88.4 [R3+0x1000], R104 ;  /* 0x0010006803007844 */ /* 0x0009e80000000200 */
[----:B------:R4:W-:Y:S01]  /*e850*/  STSM.16.M88.4 [R21], R80 ;  /* 0x0000005015007844 */ /* 0x0009e20000000200 */
[----:B------:R-:W-:Y:S01]  /*e860*/  @!PT LDS RZ, [RZ] ;  /* 0x00000000fffff984 */ /* 0x000fe20000000800 */
[----:B------:R-:W-:Y:S01]  /*e870*/  @!PT LDS RZ, [RZ] ;  /* 0x00000000fffff984 */ /* 0x000fe20000000800 */
[----:B------:R-:W-:Y:S01]  /*e880*/  @!PT LDS RZ, [RZ] ;  /* 0x00000000fffff984 */ /* 0x000fe20000000800 */
[----:B------:R-:W-:Y:S01]  /*e890*/  @!PT LDS RZ, [RZ] ;  /* 0x00000000fffff984 */ /* 0x000fe20000000800 */
[----:B------:R5:W-:Y:S06]  /*e8a0*/  MEMBAR.ALL.CTA ;  /* 0x0000000000007992 */ /* 0x000bec0000008000 */
[----:B-----5:R-:W5:Y:S02]  /*e8b0*/  FENCE.VIEW.ASYNC.S ;  /* 0x00000000000073c6 */ /* 0x020f640000000000 */
[----:B-----5:R-:W-:Y:S06]  /*e8c0*/  BAR.SYNC.DEFER_BLOCKING 0x1, 0x80 ;  /* 0x0042000000007b1d */ /* 0x020fec0000010000 */
[----:B------:R-:W-:Y:S05]  /*e8d0*/  @P1 BRA `(.L_x_79) ;  /* 0x0000000000301947 */ /* 0x000fea0003800000 */
[----:B------:R-:W5:Y:S01]  /*e8e0*/  S2UR UR10, SR_CTAID.X ;  /* 0x00000000000a79c3 */ /* 0x000f620000002500 */
        /* <DEDUP_REMOVED lines=8> */
[----:B-----5:R-:W-:-:S09]  /*e970*/  USHF.L.U32 UR10, UR10, 0x6, URZ ;  /* 0x000000060a0a7899 */ /* 0x020fd2000800063f */
[----:B------:R1:W-:Y:S02]  /*e980*/  UTMASTG.4D [UR8], [UR4] ;  /* 0x00000008040073b5 */ /* 0x0003e40008018000 */
[----:B-1----:R0:W-:Y:S02]  /*e990*/  UTMACMDFLUSH ;  /* 0x00000000000079b7 */ /* 0x0021e40000000000 */
.L_x_79:
[----:B------:R-:W-:Y:S05]  /*e9a0*/  BSYNC B0 ;  /* 0x0000000000007941 */ /* 0x000fea0003800000 */
.L_x_78:
[----:B------:R-:W-:-:S04]  /*e9b0*/  DEPBAR.LE SB0, 0x0 ;  /* 0x000080000000791a */ /* 0x000fc80000000000 */
[----:B------:R-:W-:Y:S05]  /*e9c0*/  EXIT ;  /* 0x000000000000794d */ /* 0x000fea0003800000 */
.L_x_7:
[----:B-1----:R1:W2:Y:S02]  /*e9d0*/  SYNCS.PHASECHK.TRANS64.TRYWAIT P2, [R3+URZ+0x36048], R2 ;  /* 0x03604802030075a7 */ /* 0x0022a4000804017f */
[----:B--2---:R-:W-:Y:S05]  /*e9e0*/  @!P2 NANOSLEEP.SYNCS 0x989680 ;  /* 0x009896800000a95d */ /* 0x004fea0003900000 */
[----:B------:R-:W2:Y:S02]  /*e9f0*/  @!P2 SYNCS.PHASECHK.TRANS64 P2, [R3+URZ+0x36048], R2 ;  /* 0x036048020300a5a7 */ /* 0x000ea4000804007f */
[----:B--2---:R-:W-:Y:S05]  /*ea00*/  @!P2 BRA `(.L_x_7) ;  /* 0xfffffffc00f0a947 */ /* 0x004fea000383ffff */
[----:B------:R-:W-:Y:S05]  /*ea10*/  BRA `(.L_x_80) ;  /* 0xffffff1c003c7947 */ /* 0x000fea000383ffff */
.L_x_12:
[----:B-1----:R1:W2:Y:S02]  /*ea20*/  SYNCS.PHASECHK.TRANS64.TRYWAIT P1, [R3+URZ+0x36020], R2 ;  /* 0x03602002030075a7 */ /* 0x0022a4000802017f */
[----:B--2---:R-:W-:Y:S05]  /*ea30*/  @!P1 NANOSLEEP.SYNCS 0x989680 ;  /* 0x009896800000995d */ /* 0x004fea0003900000 */
[----:B------:R-:W2:Y:S02]  /*ea40*/  @!P1 SYNCS.PHASECHK.TRANS64 P1, [R3+URZ+0x36020], R2 ;  /* 0x03602002030095a7 */ /* 0x000ea4000802007f */
[----:B--2---:R-:W-:Y:S05]  /*ea50*/  @!P1 BRA `(.L_x_12) ;  /* 0xfffffffc00f09947 */ /* 0x004fea000383ffff */
[----:B------:R-:W-:Y:S05]  /*ea60*/  BRA `(.L_x_81) ;  /* 0xffffff20000c7947 */ /* 0x000fea000383ffff */
.L_x_14:
[----:B-1----:R1:W2:Y:S02]  /*ea70*/  SYNCS.PHASECHK.TRANS64.TRYWAIT P1, [R2+URZ+0x36020], R3 ;  /* 0x03602003020075a7 */ /* 0x0022a4000802017f */
[----:B--2---:R-:W-:Y:S05]  /*ea80*/  @!P1 NANOSLEEP.SYNCS 0x989680 ;  /* 0x009896800000995d */ /* 0x004fea0003900000 */
[----:B------:R-:W2:Y:S02]  /*ea90*/  @!P1 SYNCS.PHASECHK.TRANS64 P1, [R2+URZ+0x36020], R3 ;  /* 0x03602003020095a7 */ /* 0x000ea4000802007f */
[----:B--2---:R-:W-:Y:S05]  /*eaa0*/  @!P1 BRA `(.L_x_14) ;  /* 0xfffffffc00f09947 */ /* 0x004fea000383ffff */
[----:B------:R-:W-:Y:S05]  /*eab0*/  BRA `(.L_x_82) ;  /* 0xffffff20009c7947 */ /* 0x000fea000383ffff */
.L_x_17:
[----:B-1----:R1:W2:Y:S02]  /*eac0*/  SYNCS.PHASECHK.TRANS64.TRYWAIT P1, [R3+URZ+0x36020], R4 ;  /* 0x03602004030075a7 */ /* 0x0022a4000802017f */
[----:B--2---:R-:W-:Y:S05]  /*ead0*/  @!P1 NANOSLEEP.SYNCS 0x989680 ;  /* 0x009896800000995d */ /* 0x004fea0003900000 */
[----:B------:R-:W2:Y:S02]  /*eae0*/  @!P1 SYNCS.PHASECHK.TRANS64 P1, [R3+URZ+0x36020], R4 ;  /* 0x03602004030095a7 */ /* 0x000ea4000802007f */
[----:B--2---:R-:W-:Y:S05]  /*eaf0*/  @!P1 BRA `(.L_x_17) ;  /* 0xfffffffc00f09947 */ /* 0x004fea000383ffff */
[----:B------:R-:W-:Y:S05]  /*eb00*/  BRA `(.L_x_83) ;  /* 0xffffff2400487947 */ /* 0x000fea000383ffff */
.L_x_19:
[----:B-1----:R1:W2:Y:S02]  /*eb10*/  SYNCS.PHASECHK.TRANS64.TRYWAIT P1, [R3+URZ+0x36020], R2 ;  /* 0x03602002030075a7 */ /* 0x0022a4000802017f */
[----:B--2---:R-:W-:Y:S05]  /*eb20*/  @!P1 NANOSLEEP.SYNCS 0x989680 ;  /* 0x009896800000995d */ /* 0x004fea0003900000 */
[----:B------:R-:W2:Y:S02]  /*eb30*/  @!P1 SYNCS.PHASECHK.TRANS64 P1, [R3+URZ+0x36020], R2 ;  /* 0x03602002030095a7 */ /* 0x000ea4000802007f */
[----:B--2---:R-:W-:Y:S05]  /*eb40*/  @!P1 BRA `(.L_x_19) ;  /* 0xfffffffc00f09947 */ /* 0x004fea000383ffff */
[----:B------:R-:W-:Y:S05]  /*eb50*/  BRA `(.L_x_84) ;  /* 0xffffff2400f07947 */ /* 0x000fea000383ffff */
.L_x_21:
[----:B-1----:R1:W2:Y:S02]  /*eb60*/  SYNCS.PHASECHK.TRANS64.TRYWAIT P1, [R2+URZ+0x36040], R89 ;  /* 0x03604059020075a7 */ /* 0x0022a4000802017f */
[----:B--2---:R-:W-:Y:S05]  /*eb70*/  @!P1 NANOSLEEP.SYNCS 0x989680 ;  /* 0x009896800000995d */ /* 0x004fea0003900000 */
[----:B------:R-:W2:Y:S02]  /*eb80*/  @!P1 SYNCS.PHASECHK.TRANS64 P1, [R2+URZ+0x36040], R89 ;  /* 0x03604059020095a7 */ /* 0x000ea4000802007f */
[----:B--2---:R-:W-:Y:S05]  /*eb90*/  @!P1 BRA `(.L_x_21) ;  /* 0xfffffffc00f09947 */ /* 0x004fea000383ffff */
[----:B------:R-:W-:Y:S05]  /*eba0*/  BRA `(.L_x_85) ;  /* 0xffffff2800a07947 */ /* 0x000fea000383ffff */
.L_x_22:
[----:B--2---:R2:W3:Y:S02]  /*ebb0*/  SYNCS.PHASECHK.TRANS64.TRYWAIT P1, [R2+URZ+0x36000], R89 ;  /* 0x03600059020075a7 */ /* 0x0044e4000802017f */
[----:B---3--:R-:W-:Y:S05]  /*ebc0*/  @!P1 NANOSLEEP.SYNCS 0x989680 ;  /* 0x009896800000995d */ /* 0x008fea0003900000 */
[----:B------:R-:W3:Y:S02]  /*ebd0*/  @!P1 SYNCS.PHASECHK.TRANS64 P1, [R2+URZ+0x36000], R89 ;  /* 0x03600059020095a7 */ /* 0x000ee4000802007f */
[----:B---3--:R-:W-:Y:S05]  /*ebe0*/  @!P1 BRA `(.L_x_22) ;  /* 0xfffffffc00f09947 */ /* 0x008fea000383ffff */
[----:B------:R-:W-:Y:S05]  /*ebf0*/  BRA `(.L_x_86) ;  /* 0xffffff2800ac7947 */ /* 0x000fea000383ffff */
.L_x_23:
[----:B-1----:R1:W3:Y:S02]  /*ec00*/  SYNCS.PHASECHK.TRANS64.TRYWAIT P6, [R2+URZ+0x36008], R89 ;  /* 0x03600859020075a7 */ /* 0x0022e400080c017f */
[----:B---3--:R-:W-:Y:S05]  /*ec10*/  @!P6 NANOSLEEP.SYNCS 0x989680 ;  /* 0x009896800000e95d */ /* 0x008fea0003900000 */
[----:B------:R-:W3:Y:S02]  /*ec20*/  @!P6 SYNCS.PHASECHK.TRANS64 P6, [R2+URZ+0x36008], R89 ;  /* 0x036008590200e5a7 */ /* 0x000ee400080c007f */
[----:B---3--:R-:W-:Y:S05]  /*ec30*/  @!P6 BRA `(.L_x_23) ;  /* 0xfffffffc00f0e947 */ /* 0x008fea000383ffff */
[----:B------:R-:W-:Y:S05]  /*ec40*/  BRA `(.L_x_87) ;  /* 0xffffff4800a87947 */ /* 0x000fea000383ffff */
.L_x_25:
[----:B-1----:R1:W2:Y:S02]  /*ec50*/  SYNCS.PHASECHK.TRANS64.TRYWAIT P2, [R121+URZ+0x36000], R120 ;  /* 0x03600078790075a7 */ /* 0x0022a4000804017f */
[----:B--2---:R-:W-:Y:S05]  /*ec60*/  @!P2 NANOSLEEP.SYNCS 0x989680 ;  /* 0x009896800000a95d */ /* 0x004fea0003900000 */
[----:B------:R-:W2:Y:S02]  /*ec70*/  @!P2 SYNCS.PHASECHK.TRANS64 P2, [R121+URZ+0x36000], R120 ;  /* 0x036000787900a5a7 */ /* 0x000ea4000804007f */
[----:B--2---:R-:W-:Y:S05]  /*ec80*/  @!P2 BRA `(.L_x_25) ;  /* 0xfffffffc00f0a947 */ /* 0x004fea000383ffff */
[----:B------:R-:W-:Y:S05]  /*ec90*/  BRA `(.L_x_88) ;  /* 0xffffff6000ac7947 */ /* 0x000fea000383ffff */
.L_x_28:
[----:B-1----:R1:W2:Y:S02]  /*eca0*/  SYNCS.PHASECHK.TRANS64.TRYWAIT P3, [R188+URZ+0x36020], R189 ;  /* 0x036020bdbc0075a7 */ /* 0x0022a4000806017f */
[----:B--2---:R-:W-:Y:S05]  /*ecb0*/  @!P3 NANOSLEEP.SYNCS 0x989680 ;  /* 0x009896800000b95d */ /* 0x004fea0003900000 */
[----:B------:R-:W2:Y:S02]  /*ecc0*/  @!P3 SYNCS.PHASECHK.TRANS64 P3, [R188+URZ+0x36020], R189 ;  /* 0x036020bdbc00b5a7 */ /* 0x000ea4000806007f */
[----:B--2---:R-:W-:Y:S05]  /*ecd0*/  @!P3 BRA `(.L_x_28) ;  /* 0xfffffffc00f0b947 */ /* 0x004fea000383ffff */
[----:B------:R-:W-:Y:S05]  /*ece0*/  BRA `(.L_x_89) ;  /* 0xffffff68001c7947 */ /* 0x000fea000383ffff */
.L_x_30:
[----:B-1----:R1:W3:Y:S02]  /*ecf0*/  SYNCS.PHASECHK.TRANS64.TRYWAIT P5, [R198+URZ+0x36000], R195 ;  /* 0x036000c3c60075a7 */ /* 0x0022e400080a017f */
[----:B---3--:R-:W-:Y:S05]  /*ed00*/  @!P5 NANOSLEEP.SYNCS 0x989680 ;  /* 0x009896800000d95d */ /* 0x008fea0003900000 */
[----:B------:R-:W3:Y:S02]  /*ed10*/  @!P5 SYNCS.PHASECHK.TRANS64 P5, [R198+URZ+0x36000], R195 ;  /* 0x036000c3c600d5a7 */ /* 0x000ee400080a007f */
[----:B---3--:R-:W-:Y:S05]  /*ed20*/  @!P5 BRA `(.L_x_30) ;  /* 0xfffffffc00f0d947 */ /* 0x008fea000383ffff */
[----:B------:R-:W-:Y:S05]  /*ed30*/  BRA `(.L_x_90) ;  /* 0xffffff7000447947 */ /* 0x000fea000383ffff */
.L_x_34:
[----:B-1----:R1:W2:Y:S02]  /*ed40*/  SYNCS.PHASECHK.TRANS64.TRYWAIT P2, [R120+URZ+0x36020], R121 ;  /* 0x03602079780075a7 */ /* 0x0022a4000804017f */
[----:B--2---:R-:W-:Y:S05]  /*ed50*/  @!P2 NANOSLEEP.SYNCS 0x989680 ;  /* 0x009896800000a95d */ /* 0x004fea0003900000 */
[----:B------:R-:W2:Y:S02]  /*ed60*/  @!P2 SYNCS.PHASECHK.TRANS64 P2, [R120+URZ+0x36020], R121 ;  /* 0x036020797800a5a7 */ /* 0x000ea4000804007f */
[----:B--2---:R-:W-:Y:S05]  /*ed70*/  @!P2 BRA `(.L_x_34) ;  /* 0xfffffffc00f0a947 */ /* 0x004fea000383ffff */
[----:B------:R-:W-:Y:S05]  /*ed80*/  BRA `(.L_x_91) ;  /* 0xffffff9400487947 */ /* 0x000fea000383ffff */
.L_x_38:
[----:B-1----:R1:W2:Y:S02]  /*ed90*/  SYNCS.PHASECHK.TRANS64.TRYWAIT P1, [R121+URZ+0x36000], R120 ;  /* 0x03600078790075a7 */ /* 0x0022a4000802017f */
[----:B--2---:R-:W-:Y:S05]  /*eda0*/  @!P1 NANOSLEEP.SYNCS 0x989680 ;  /* 0x009896800000995d */ /* 0x004fea0003900000 */
[----:B------:R-:W2:Y:S02]  /*edb0*/  @!P1 SYNCS.PHASECHK.TRANS64 P1, [R121+URZ+0x36000], R120 ;  /* 0x03600078790095a7 */ /* 0x000ea4000802007f */
[----:B--2---:R-:W-:Y:S05]  /*edc0*/  @!P1 BRA `(.L_x_38) ;  /* 0xfffffffc00f09947 */ /* 0x004fea000383ffff */
[----:B------:R-:W-:Y:S05]  /*edd0*/  BRA `(.L_x_92) ;  /* 0xffffff98001c7947 */ /* 0x000fea000383ffff */
.L_x_41:
[----:B-1----:R1:W2:Y:S02]  /*ede0*/  SYNCS.PHASECHK.TRANS64.TRYWAIT P2, [R188+URZ+0x36020], R189 ;  /* 0x036020bdbc0075a7 */ /* 0x0022a4000804017f */
[----:B--2---:R-:W-:Y:S05]  /*edf0*/  @!P2 NANOSLEEP.SYNCS 0x989680 ;  /* 0x009896800000a95d */ /* 0x004fea0003900000 */
[----:B------:R-:W2:Y:S02]  /*ee00*/  @!P2 SYNCS.PHASECHK.TRANS64 P2, [R188+URZ+0x36020], R189 ;  /* 0x036020bdbc00a5a7 */ /* 0x000ea4000804007f */
[----:B--2---:R-:W-:Y:S05]  /*ee10*/  @!P2 BRA `(.L_x_41) ;  /* 0xfffffffc00f0a947 */ /* 0x004fea000383ffff */
[----:B------:R-:W-:Y:S05]  /*ee20*/  BRA `(.L_x_93) ;  /* 0xffffff9c00b47947 */ /* 0x000fea000383ffff */
.L_x_44:
[----:B-1----:R1:W3:Y:S02]  /*ee30*/  SYNCS.PHASECHK.TRANS64.TRYWAIT P4, [R201+URZ+0x36000], R196 ;  /* 0x036000c4c90075a7 */ /* 0x0022e4000808017f */
[----:B---3--:R-:W-:Y:S05]  /*ee40*/  @!P4 NANOSLEEP.SYNCS 0x989680 ;  /* 0x009896800000c95d */ /* 0x008fea0003900000 */
[----:B------:R-:W3:Y:S02]  /*ee50*/  @!P4 SYNCS.PHASECHK.TRANS64 P4, [R201+URZ+0x36000], R196 ;  /* 0x036000c4c900c5a7 */ /* 0x000ee4000808007f */
[----:B---3--:R-:W-:Y:S05]  /*ee60*/  @!P4 BRA `(.L_x_44) ;  /* 0xfffffffc00f0c947 */ /* 0x008fea000383ffff */
[----:B------:R-:W-:Y:S05]  /*ee70*/  BRA `(.L_x_94) ;  /* 0xffffffac00f07947 */ /* 0x000fea000383ffff */
.L_x_48:
[----:B-1----:R1:W2:Y:S02]  /*ee80*/  SYNCS.PHASECHK.TRANS64.TRYWAIT P1, [R6+URZ+0x36020], R121 ;  /* 0x03602079060075a7 */ /* 0x0022a4000802017f */
[----:B--2---:R-:W-:Y:S05]  /*ee90*/  @!P1 NANOSLEEP.SYNCS 0x989680 ;  /* 0x009896800000995d */ /* 0x004fea0003900000 */
[----:B------:R-:W2:Y:S02]  /*eea0*/  @!P1 SYNCS.PHASECHK.TRANS64 P1, [R6+URZ+0x36020], R121 ;  /* 0x03602079060095a7 */ /* 0x000ea4000802007f */
[----:B--2---:R-:W-:Y:S05]  /*eeb0*/  @!P1 BRA `(.L_x_48) ;  /* 0xfffffffc00f09947 */ /* 0x004fea000383ffff */
[----:B------:R-:W-:Y:S05]  /*eec0*/  BRA `(.L_x_95) ;  /* 0xffffffd000fc7947 */ /* 0x000fea000383ffff */
        .weak           $__internal_0_$__cuda_sm20_rcp_rn_f32_slowpath
        .type           $__internal_0_$__cuda_sm20_rcp_rn_f32_slowpath,@function
        .size           $__internal_0_$__cuda_sm20_rcp_rn_f32_slowpath,(.L_x_101 - $__internal_0_$__cuda_sm20_rcp_rn_f32_slowpath)
$__internal_0_$__cuda_sm20_rcp_rn_f32_slowpath:
[----:B------:R-:W-:Y:S01]  /*eed0*/  IMAD.SHL.U32 R0, R3, 0x2, RZ ;  /* 0x0000000203007824 */ /* 0x000fe200078e00ff */
[----:B------:R-:W-:Y:S04]  /*eee0*/  BSSY B2, `(.L_x_96) ;  /* 0x0000030000027945 */ /* 0x000fe80003800000 */
[----:B------:R-:W-:-:S04]  /*eef0*/  SHF.R.U32.HI R123, RZ, 0x18, R0 ;  /* 0x00000018ff7b7819 */ /* 0x000fc80000011600 */
[----:B------:R-:W-:-:S13]  /*ef00*/  ISETP.NE.U32.AND P0, PT, R123, RZ, PT ;  /* 0x000000ff7b00720c */ /* 0x000fda0003f05070 */
[----:B------:R-:W-:Y:S05]  /*ef10*/  @P0 BRA `(.L_x_97) ;  /* 0x0000000000280947 */ /* 0x000fea0003800000 */
[----:B------:R-:W-:-:S04]  /*ef20*/  SHF.L.U32 R0, R3, 0x1, RZ ;  /* 0x0000000103007819 */ /* 0x000fc800000006ff */
[----:B------:R-:W-:-:S13]  /*ef30*/  ISETP.NE.AND P0, PT, R0, RZ, PT ;  /* 0x000000ff0000720c */ /* 0x000fda0003f05270 */
[----:B------:R-:W-:Y:S01]  /*ef40*/  @P0 FFMA R5, R3, 1.84467440737095516160e+19, RZ ;  /* 0x5f80000003050823 */ /* 0x000fe200000000ff */
[----:B------:R-:W-:Y:S08]  /*ef50*/  @!P0 MUFU.RCP R4, R3 ;  /* 0x0000000300048308 */ /* 0x000ff00000001000 */
[----:B------:R-:W1:Y:S02]  /*ef60*/  @P0 MUFU.RCP R0, R5 ;  /* 0x0000000500000308 */ /* 0x000e640000001000 */
[----:B-1----:R-:W-:-:S04]  /*ef70*/  @P0 FFMA R17, R5, R0, -1 ;  /* 0xbf80000005110423 */ /* 0x002fc80000000000 */
[----:B------:R-:W-:-:S04]  /*ef80*/  @P0 FADD.FTZ R17, -R17, -RZ ;  /* 0x800000ff11110221 */ /* 0x000fc80000010100 */
[----:B------:R-:W-:-:S04]  /*ef90*/  @P0 FFMA R0, R0, R17, R0 ;  /* 0x0000001100000223 */ /* 0x000fc80000000000 */
[----:B------:R-:W-:Y:S01]  /*efa0*/  @P0 FFMA R4, R0, 1.84467440737095516160e+19, RZ ;  /* 0x5f80000000040823 */ /* 0x000fe200000000ff */
[----:B------:R-:W-:Y:S06]  /*efb0*/  BRA `(.L_x_98) ;  /* 0x0000000000887947 */ /* 0x000fec0003800000 */
.L_x_97:
[----:B------:R-:W-:-:S04]  /*efc0*/  IADD3 R124, R123, -0xfd, RZ ;  /* 0xffffff037b7c7810 */ /* 0x000fc80007ffe0ff */
[----:B------:R-:W-:-:S13]  /*efd0*/  ISETP.GT.U32.AND P0, PT, R124, 0x1, PT ;  /* 0x000000017c00780c */ /* 0x000fda0003f04070 */
[----:B------:R-:W-:Y:S05]  /*efe0*/  @P0 BRA `(.L_x_99) ;  /* 0x0000000000780947 */ /* 0x000fea0003800000 */
[----:B------:R-:W-:Y:S02]  /*eff0*/  LOP3.LUT R0, R3, 0x7fffff, RZ, 0xc0, !PT ;  /* 0x007fffff03007812 */ /* 0x000fe400078ec0ff */
[----:B------:R-:W-:Y:S02]  /*f000*/  MOV R23, 0x3 ;  /* 0x0000000300177802 */ /* 0x000fe40000000f00 */
[----:B------:R-:W-:Y:S02]  /*f010*/  LOP3.LUT R0, R0, 0x3f800000, RZ, 0xfc, !PT ;  /* 0x3f80000000007812 */ /* 0x000fe400078efcff */
[----:B------:R-:W-:Y:S02]  /*f020*/  SHF.L.U32 R23, R23, R124, RZ ;  /* 0x0000007c17177219 */ /* 0x000fe400000006ff */
[----:B------:R-:W1:Y:S02]  /*f030*/  MUFU.RCP R5, R0 ;  /* 0x0000000000057308 */ /* 0x000e640000001000 */
[----:B-1----:R-:W-:-:S04]  /*f040*/  FFMA R4, R0, R5, -1 ;  /* 0xbf80000000047423 */ /* 0x002fc80000000005 */
[----:B------:R-:W-:-:S04]  /*f050*/  FADD.FTZ R4, -R4, -RZ ;  /* 0x800000ff04047221 */ /* 0x000fc80000010100 */
[CCC-:B------:R-:W-:Y:S01]  /*f060*/  FFMA.RM R17, R5.reuse, R4.reuse, R5.reuse ;  /* 0x0000000405117223 */ /* 0x1c0fe20000004005 */
[----:B------:R-:W-:-:S04]  /*f070*/  FFMA.RP R22, R5, R4, R5 ;  /* 0x0000000405167223 */ /* 0x000fc80000008005 */
[C---:B------:R-:W-:Y:S02]  /*f080*/  LOP3.LUT R4, R17.reuse, 0x7fffff, RZ, 0xc0, !PT ;  /* 0x007fffff11047812 */ /* 0x040fe400078ec0ff */
[----:B------:R-:W-:Y:S02]  /*f090*/  FSETP.NEU.FTZ.AND P0, PT, R17, R22, PT ;  /* 0x000000161100720b */ /* 0x000fe40003f1d000 */
[----:B------:R-:W-:Y:S02]  /*f0a0*/  LOP3.LUT R4, R4, 0x800000, RZ, 0xfc, !PT ;  /* 0x0080000004047812 */ /* 0x000fe400078efcff */
[----:B------:R-:W-:Y:S02]  /*f0b0*/  SEL R5, RZ, 0xffffffff, !P0 ;  /* 0xffffffffff057807 */ /* 0x000fe40004000000 */
[----:B------:R-:W-:Y:S02]  /*f0c0*/  LOP3.LUT R23, R23, R4, RZ, 0xc0, !PT ;  /* 0x0000000417177212 */ /* 0x000fe400078ec0ff */
[----:B------:R-:W-:-:S02]  /*f0d0*/  IADD3 R5, -R5, RZ, RZ ;  /* 0x000000ff05057210 */ /* 0x000fc40007ffe1ff */
[-C--:B------:R-:W-:Y:S02]  /*f0e0*/  SHF.R.U32.HI R23, RZ, R124.reuse, R23 ;  /* 0x0000007cff177219 */ /* 0x080fe40000011617 */
[--C-:B------:R-:W-:Y:S01]  /*f0f0*/  LOP3.LUT P1, RZ, R5, R124, R4.reuse, 0xf8, !PT ;  /* 0x0000007c05ff7212 */ /* 0x100fe2000782f804 */
[----:B------:R-:W-:Y:S01]  /*f100*/  VIADD R5, R123, 0xffffff04 ;  /* 0xffffff047b057836 */ /* 0x000fe20000000000 */
[C---:B------:R-:W-:Y:S02]  /*f110*/  LOP3.LUT P0, RZ, R23.reuse, 0x1, RZ, 0xc0, !PT ;  /* 0x0000000117ff7812 */ /* 0x040fe4000780c0ff */
[----:B------:R-:W-:Y:S02]  /*f120*/  LOP3.LUT P2, RZ, R23, 0x2, RZ, 0xc0, !PT ;  /* 0x0000000217ff7812 */ /* 0x000fe4000784c0ff */
[----:B------:R-:W-:Y:S02]  /*f130*/  SHF.R.U32.HI R4, RZ, R5, R4 ;  /* 0x00000005ff047219 */ /* 0x000fe40000011604 */
[----:B------:R-:W-:-:S02]  /*f140*/  PLOP3.LUT P0, PT, P0, P1, P2, 0xe0, 0x0 ;  /* 0x000000000000781c */ /* 0x000fc40000703c20 */
[----:B------:R-:W-:Y:S02]  /*f150*/  LOP3.LUT P1, RZ, R3, 0x7fffff, RZ, 0xc0, !PT ;  /* 0x007fffff03ff7812 */ /* 0x000fe4000782c0ff */
[----:B------:R-:W-:-:S04]  /*f160*/  SEL R0, RZ, 0x1, !P0 ;  /* 0x00000001ff007807 */ /* 0x000fc80004000000 */
[----:B------:R-:W-:-:S04]  /*f170*/  IADD3 R0, -R0, RZ, RZ ;  /* 0x000000ff00007210 */ /* 0x000fc80007ffe1ff */
[----:B------:R-:W-:-:S13]  /*f180*/  ISETP.GE.AND P0, PT, R0, RZ, PT ;  /* 0x000000ff0000720c */ /* 0x000fda0003f06270 */
[----:B------:R-:W-:-:S04]  /*f190*/  @!P0 IADD3 R4, R4, 0x1, RZ ;  /* 0x0000000104048810 */ /* 0x000fc80007ffe0ff */
[----:B------:R-:W-:-:S04]  /*f1a0*/  @!P1 SHF.L.U32 R4, R4, 0x1, RZ ;  /* 0x0000000104049819 */ /* 0x000fc800000006ff */
[----:B------:R-:W-:Y:S01]  /*f1b0*/  LOP3.LUT R4, R4, 0x80000000, R3, 0xf8, !PT ;  /* 0x8000000004047812 */ /* 0x000fe200078ef803 */
[----:B------:R-:W-:Y:S06]  /*f1c0*/  BRA `(.L_x_98) ;  /* 0x0000000000047947 */ /* 0x000fec0003800000 */
.L_x_99:
[----:B------:R1:W2:Y:S02]  /*f1d0*/  MUFU.RCP R4, R3 ;  /* 0x0000000300047308 */ /* 0x0002a40000001000 */
.L_x_98:
[----:B------:R-:W-:Y:S05]  /*f1e0*/  BSYNC B2 ;  /* 0x0000000000027941 */ /* 0x000fea0003800000 */
.L_x_96:
[----:B--2---:R-:W-:Y:S02]  /*f1f0*/  MOV R0, R4 ;  /* 0x0000000400007202 */ /* 0x004fe40000000f00 */
[----:B------:R-:W-:Y:S02]  /*f200*/  MOV R4, R120 ;  /* 0x0000007800047202 */ /* 0x000fe40000000f00 */
[----:B------:R-:W-:-:S04]  /*f210*/  MOV R5, 0x0 ;  /* 0x0000000000057802 */ /* 0x000fc80000000f00 */
[----:B-1----:R-:W-:Y:S05]  /*f220*/  RET.REL.NODEC R4 `(_ZN7cutlass13device_kernelINS_4fmha6kernel13FmhaKernelTmaINS1_10collective15FmhaMainloopTmaINS_10bfloat16_tEfN4cute5tupleIJNS7_1CILi64EEENS9_ILi128EEENS9_ILi192EEEEEENS4_14ResidualFusionEJEEENS4_15FmhaFwdEpilogueIS6_fNS8_IJSA_SC_SB_EEEEEJEEEEEvNT_6ParamsE) ;  /* 0xffffff0c04747950 */ /* 0x002fea0003c3ffff */
.L_x_100:
[----:B------:R-:W-:-:S00]  /*f230*/  BRA `(.L_x_100) ;  /* 0xfffffffc00fc7947 */ /* 0x000fc0000383ffff */
[----:B------:R-:W-:-:S00]  /*f240*/  NOP ;  /* 0x0000000000007918 */ /* 0x000fc00000000000 */
        /* <DEDUP_REMOVED lines=11> */
.L_x_101:


//--------------------- .nv.global.init           --------------------------
	.section	.nv.global.init,"aw",@progbits
.nv.global.init:
	.type		$str$23,@object
	.size		$str$23,($str$24 - $str$23)
$str$23:
        /*0000*/ 	.byte	0x28, 0x61, 0x64, 0x64, 0x72, 0x65, 0x73, 0x73, 0x20, 0x26, 0x20, 0x6d, 0x61, 0x73, 0x6b, 0x29
        /*0010*/ 	.byte	0x20, 0x3d, 0x3d, 0x20, 0x30, 0x00
	.type		$str$24,@object
	.size		$str$24,(__unnamed_1 - $str$24)
$str$24:
        /*0016*/ 	.byte	0x2f, 0x74, 0x6d, 0x70, 0x2f, 0x63, 0x75, 0x74, 0x6c, 0x61, 0x73, 0x73, 0x5f, 0x73, 0x77, 0x65
        /*0026*/ 	.byte	0x65, 0x70, 0x5f, 0x73, 0x72, 0x63, 0x2f, 0x69, 0x6e, 0x63, 0x6c, 0x75, 0x64, 0x65, 0x2f, 0x63
        /*0036*/ 	.byte	0x75, 0x74, 0x65, 0x2f, 0x70, 0x6f, 0x69, 0x6e, 0x74, 0x65, 0x72, 0x5f, 0x66, 0x6c, 0x61, 0x67
        /*0046*/ 	.byte	0x67, 0x65, 0x64, 0x2e, 0x68, 0x70, 0x70, 0x00
	.type		__unnamed_1,@object
	.size		__unnamed_1,(__unnamed_2 - __unnamed_1)
__unnamed_1:
        /*004e*/ 	.byte	0x61, 0x75, 0x74, 0x6f, 0x20, 0x63, 0x75, 0x74, 0x65, 0x3a, 0x3a, 0x61, 0x73, 0x5f, 0x70, 0x6f
        /* <DEDUP_REMOVED lines=27> */
        /*020e*/ 	.byte	0x32, 0x30, 0x34, 0x38, 0x3e, 0x3e, 0x3e, 0x3e, 0x3e, 0x5d, 0x00
	.type		__unnamed_2,@object
	.size		__unnamed_2,(.L_1 - __unnamed_2)
__unnamed_2:
        /* <DEDUP_REMOVED lines=29> */
.L_1:


//--------------------- .nv.shared._ZN7cutlass13device_kernelINS_4fmha6kernel13FmhaKernelTmaINS1_10collective15FmhaMainloopTmaINS_10bfloat16_tEfN4cute5tupleIJNS7_1CILi64EEENS9_ILi128EEENS9_ILi192EEEEEENS4_14ResidualFusionEJEEENS4_15FmhaFwdEpilogueIS6_fNS8_IJSA_SC_SB_EEEEEJEEEEEvNT_6ParamsE --------------------------
	.section	.nv.shared._ZN7cutlass13device_kernelINS_4fmha6kernel13FmhaKernelTmaINS1_10collective15FmhaMainloopTmaINS_10bfloat16_tEfN4cute5tupleIJNS7_1CILi64EEENS9_ILi128EEENS9_ILi192EEEEEENS4_14ResidualFusionEJEEENS4_15FmhaFwdEpilogueIS6_fNS8_IJSA_SC_SB_EEEEEJEEEEEvNT_6ParamsE,"aw",@nobits
	.sectionflags	@""
	.align	16
	.zero		1024


//--------------------- .nv.shared.reserved.0     --------------------------
	.section	.nv.shared.reserved.0,"aw",@nobits
	.weak		__nv_reservedSMEM_offset_0_alias
	.size		__nv_reservedSMEM_offset_0_alias, 0, 0
	.other		__nv_reservedSMEM_offset_0_alias,@"STO_CUDA_RESERVED_SHARED STV_DEFAULT"
__nv_reservedSMEM_offset_0_alias:
	.zero		0


//--------------------- .nv.global                --------------------------
	.section	.nv.global,"aw",@nobits
.nv.global:
	.type		_ZN39_INTERNAL_a8299f32_4_k_cu_70f48e45_31024cute1_E,@object
	.size		_ZN39_INTERNAL_a8299f32_4_k_cu_70f48e45_31024cute1_E,(_ZN39_INTERNAL_a8299f32_4_k_cu_70f48e45_31024cuda3std3__45__cpo6cbeginE - _ZN39_INTERNAL_a8299f32_4_k_cu_70f48e45_31024cute1_E)
_ZN39_INTERNAL_a8299f32_4_k_cu_70f48e45_31024cute1_E:
	.zero		1
	.type		_ZN39_INTERNAL_a8299f32_4_k_cu_70f48e45_31024cuda3std3__45__cpo6cbeginE,@object
	.size		_ZN39_INTERNAL_a8299f32_4_k_cu_70f48e45_31024cuda3std3__45__cpo6cbeginE,(_ZN39_INTERNAL_a8299f32_4_k_cu_70f48e45_31024cuda3std3__48in_placeE - _ZN39_INTERNAL_a8299f32_4_k_cu_70f48e45_31024cuda3std3__45__cpo6cbeginE)
_ZN39_INTERNAL_a8299f32_4_k_cu_70f48e45_31024cuda3std3__45__cpo6cbeginE:
	.zero		1
	.type		_ZN39_INTERNAL_a8299f32_4_k_cu_70f48e45_31024cuda3std3__48in_placeE,@object
	.size		_ZN39_INTERNAL_a8299f32_4_k_cu_70f48e45_31024cuda3std3__48in_placeE,(_ZN39_INTERNAL_a8299f32_4_k_cu_70f48e45_31024cuda3std6ranges3__45__cpo9iter_moveE - _ZN39_INTERNAL_a8299f32_4_k_cu_70f48e45_31024cuda3std3__48in_placeE)
_ZN39_INTERNAL_a8299f32_4_k_cu_70f48e45_31024cuda3std3__48in_placeE:
	.zero		1
	.type		_ZN39_INTERNAL_a8299f32_4_k_cu_70f48e45_31024cuda3std6ranges3__45__cpo9iter_moveE,@object
	.size		_ZN39_INTERNAL_a8299f32_4_k_cu_70f48e45_31024cuda3std6ranges3__45__cpo9iter_moveE,(_ZN39_INTERNAL_a8299f32_4_k_cu_70f48e45_31024cuda3std3__45__cpo5beginE - _ZN39_INTERNAL_a8299f32_4_k_cu_70f48e45_31024cuda3std6ranges3__45__cpo9iter_moveE)
_ZN39_INTERNAL_a8299f32_4_k_cu_70f48e45_31024cuda3std6ranges3__45__cpo9iter_moveE:
	.zero		1
	.type		_ZN39_INTERNAL_a8299f32_4_k_cu_70f48e45_31024cuda3std3__45__cpo5beginE,@object
	.size		_ZN39_INTERNAL_a8299f32_4_k_cu_70f48e45_31024cuda3std3__45__cpo5beginE,(_ZN39_INTERNAL_a8299f32_4_k_cu_70f48e45_31024cuda3std3__441_GLOBAL__N__a8299f32_4_k_cu_70f48e45_31026ignoreE - _ZN39_INTERNAL_a8299f32_4_k_cu_70f48e45_31024cuda3std3__45__cpo5beginE)
_ZN39_INTERNAL_a8299f32_4_k_cu_70f48e45_31024cuda3std3__45__cpo5beginE:
	.zero		1
	.type		_ZN39_INTERNAL_a8299f32_4_k_cu_70f48e45_31024cuda3std3__441_GLOBAL__N__a8299f32_4_k_cu_70f48e45_31026ignoreE,@object
	.size		_ZN39_INTERNAL_a8299f32_4_k_cu_70f48e45_31024cuda3std3__441_GLOBAL__N__a8299f32_4_k_cu_70f48e45_31026ignoreE,(_ZN39_INTERNAL_a8299f32_4_k_cu_70f48e45_31024cute7productE - _ZN39_INTERNAL_a8299f32_4_k_cu_70f48e45_31024cuda3std3__441_GLOBAL__N__a8299f32_4_k_cu_70f48e45_31026ignoreE)
_ZN39_INTERNAL_a8299f32_4_k_cu_70f48e45_31024cuda3std3__441_GLOBAL__N__a8299f32_4_k_cu_70f48e45_31026ignoreE:
	.zero		1
	.type		_ZN39_INTERNAL_a8299f32_4_k_cu_70f48e45_31024cute7productE,@object
	.size		_ZN39_INTERNAL_a8299f32_4_k_cu_70f48e45_31024cute7productE,(_ZN39_INTERNAL_a8299f32_4_k_cu_70f48e45_31024cuda3std3__45__cpo3endE - _ZN39_INTERNAL_a8299f32_4_k_cu_70f48e45_31024cute7productE)
_ZN39_INTERNAL_a8299f32_4_k_cu_70f48e45_31024cute7productE:
	.zero		1
	.type		_ZN39_INTERNAL_a8299f32_4_k_cu_70f48e45_31024cuda3std3__45__cpo3endE,@object
	.size		_ZN39_INTERNAL_a8299f32_4_k_cu_70f48e45_31024cuda3std3__45__cpo3endE,(_ZN39_INTERNAL_a8299f32_4_k_cu_70f48e45_31024cuda3std3__419piecewise_constructE - _ZN39_INTERNAL_a8299f32_4_k_cu_70f48e45_31024cuda3std3__45__cpo3endE)
_ZN39_INTERNAL_a8299f32_4_k_cu_70f48e45_31024cuda3std3__45__cpo3endE:
	.zero		1
	.type		_ZN39_INTERNAL_a8299f32_4_k_cu_70f48e45_31024cuda3std3__419piecewise_constructE,@object
	.size		_ZN39_INTERNAL_a8299f32_4_k_cu_70f48e45_31024cuda3std3__419piecewise_constructE,(_ZN39_INTERNAL_a8299f32_4_k_cu_70f48e45_31024cuda3std3__45__cpo4cendE - _ZN39_INTERNAL_a8299f32_4_k_cu_70f48e45_31024cuda3std3__419piecewise_constructE)
_ZN39_INTERNAL_a8299f32_4_k_cu_70f48e45_31024cuda3std3__419piecewise_constructE:
	.zero		1
	.type		_ZN39_INTERNAL_a8299f32_4_k_cu_70f48e45_31024cuda3std3__45__cpo4cendE,@object
	.size		_ZN39_INTERNAL_a8299f32_4_k_cu_70f48e45_31024cuda3std3__45__cpo4cendE,(_ZN39_INTERNAL_a8299f32_4_k_cu_70f48e45_31024cuda3std6ranges3__45__cpo4swapE - _ZN39_INTERNAL_a8299f32_4_k_cu_70f48e45_31024cuda3std3__45__cpo4cendE)
_ZN39_INTERNAL_a8299f32_4_k_cu_70f48e45_31024cuda3std3__45__cpo4cendE:
	.zero		1
	.type		_ZN39_INTERNAL_a8299f32_4_k_cu_70f48e45_31024cuda3std6ranges3__45__cpo4swapE,@object
	.size		_ZN39_INTERNAL_a8299f32_4_k_cu_70f48e45_31024cuda3std6ranges3__45__cpo4swapE,(.L_9 - _ZN39_INTERNAL_a8299f32_4_k_cu_70f48e45_31024cuda3std6ranges3__45__cpo4swapE)
_ZN39_INTERNAL_a8299f32_4_k_cu_70f48e45_31024cuda3std6ranges3__45__cpo4swapE:
	.zero		1
.L_9:


//--------------------- .nv.constant0._ZN7cutlass13device_kernelINS_4fmha6kernel13FmhaKernelTmaINS1_10collective15FmhaMainloopTmaINS_10bfloat16_tEfN4cute5tupleIJNS7_1CILi64EEENS9_ILi128EEENS9_ILi192EEEEEENS4_14ResidualFusionEJEEENS4_15FmhaFwdEpilogueIS6_fNS8_IJSA_SC_SB_EEEEEJEEEEEvNT_6ParamsE --------------------------
	.section	.nv.constant0._ZN7cutlass13device_kernelINS_4fmha6kernel13FmhaKernelTmaINS1_10collective15FmhaMainloopTmaINS_10bfloat16_tEfN4cute5tupleIJNS7_1CILi64EEENS9_ILi128EEENS9_ILi192EEEEEENS4_14ResidualFusionEJEEENS4_15FmhaFwdEpilogueIS6_fNS8_IJSA_SC_SB_EEEEEJEEEEEvNT_6ParamsE,"a",@progbits
	.sectionflags	@""
	.align	4
.nv.constant0._ZN7cutlass13device_kernelINS_4fmha6kernel13FmhaKernelTmaINS1_10collective15FmhaMainloopTmaINS_10bfloat16_tEfN4cute5tupleIJNS7_1CILi64EEENS9_ILi128EEENS9_ILi192EEEEEENS4_14ResidualFusionEJEEENS4_15FmhaFwdEpilogueIS6_fNS8_IJSA_SC_SB_EEEEEJEEEEEvNT_6ParamsE:
	.zero		2688


//--------------------- SYMBOLS --------------------------

	.type		.nv.reservedSmem.offset0,@object
	.size		.nv.reservedSmem.offset0,0x4
	.type		__assertfail,@function
